//
// Generated by NVIDIA NVVM Compiler
//
// Compiler Build ID: CL-36424714
// Cuda compilation tools, release 13.0, V13.0.88
// Based on NVVM 20.0.0
//

.version 9.0
.target sm_100
.address_size 64

	// .globl	_Z9mapreducePiiS_S_
.global .align 8 .u64 map_function;
.global .align 8 .u64 reduce_function;
.extern .shared .align 16 .b8 b_cache[];

.visible .entry _Z9mapreducePiiS_S_(
	.param .u64 .ptr .align 1 _Z9mapreducePiiS_S__param_0,
	.param .u32 _Z9mapreducePiiS_S__param_1,
	.param .u64 .ptr .align 1 _Z9mapreducePiiS_S__param_2,
	.param .u64 .ptr .align 1 _Z9mapreducePiiS_S__param_3
)
{
	.reg .pred 	%p<32>;
	.reg .b32 	%r<302>;
	.reg .b64 	%rd<29>;

	ld.param.u64 	%rd12, [_Z9mapreducePiiS_S__param_0];
	ld.param.u32 	%r112, [_Z9mapreducePiiS_S__param_1];
	ld.param.u64 	%rd13, [_Z9mapreducePiiS_S__param_2];
	ld.param.u64 	%rd11, [_Z9mapreducePiiS_S__param_3];
	cvta.to.global.u64 	%rd1, %rd13;
	cvta.to.global.u64 	%rd2, %rd12;
	mov.u32 	%r1, %ctaid.x;
	mov.u32 	%r2, %ntid.x;
	mov.u32 	%r3, %tid.x;
	mad.lo.s32 	%r4, %r1, %r2, %r3;
	mov.u32 	%r5, %nctaid.x;
	mul.lo.s32 	%r6, %r5, %r2;
	add.s32 	%r113, %r6, -1;
	setp.ne.s32 	%p1, %r4, %r113;
	@%p1 bra 	$L__BB0_2;
	div.u32 	%r115, %r112, %r6;
	mul.lo.s32 	%r256, %r115, %r4;
	sub.s32 	%r255, %r112, %r256;
	bra.uni 	$L__BB0_3;
$L__BB0_2:
	div.u32 	%r114, %r112, %r6;
	max.s32 	%r255, %r114, 1;
	mul.lo.s32 	%r256, %r255, %r4;
$L__BB0_3:
	mul.wide.s32 	%rd14, %r256, 4;
	add.s64 	%rd15, %rd2, %rd14;
	ld.global.u32 	%r266, [%rd15];
	shl.b32 	%r116, %r3, 2;
	mov.u32 	%r117, b_cache;
	add.s32 	%r14, %r117, %r116;
	st.shared.u32 	[%r14], %r266;
	add.s32 	%r15, %r256, %r255;
	setp.lt.s32 	%p2, %r255, 2;
	@%p2 bra 	$L__BB0_21;
	add.s32 	%r260, %r256, 1;
	add.s32 	%r118, %r256, 2;
	max.s32 	%r119, %r15, %r118;
	not.b32 	%r120, %r256;
	add.s32 	%r121, %r119, %r120;
	add.s32 	%r17, %r119, -2;
	and.b32  	%r18, %r121, 3;
	setp.eq.s32 	%p3, %r18, 0;
	@%p3 bra 	$L__BB0_10;
	neg.s32 	%r258, %r18;
	mov.u32 	%r257, %r256;
$L__BB0_6:
	.pragma "nounroll";
	mul.wide.s32 	%rd16, %r260, 4;
	add.s64 	%rd17, %rd2, %rd16;
	ld.global.u32 	%r24, [%rd17];
	setp.le.s32 	%p4, %r24, %r266;
	@%p4 bra 	$L__BB0_8;
	st.shared.u32 	[%r14], %r24;
	mov.u32 	%r266, %r24;
$L__BB0_8:
	add.s32 	%r260, %r260, 1;
	add.s32 	%r258, %r258, 1;
	setp.ne.s32 	%p5, %r258, 0;
	add.s32 	%r257, %r257, 1;
	@%p5 bra 	$L__BB0_6;
	add.s32 	%r260, %r257, 1;
$L__BB0_10:
	sub.s32 	%r122, %r17, %r256;
	setp.lt.u32 	%p6, %r122, 3;
	@%p6 bra 	$L__BB0_21;
	add.s64 	%rd3, %rd2, 8;
$L__BB0_12:
	mul.wide.s32 	%rd18, %r260, 4;
	add.s64 	%rd4, %rd3, %rd18;
	ld.global.u32 	%r34, [%rd4+-8];
	setp.le.s32 	%p7, %r34, %r266;
	@%p7 bra 	$L__BB0_14;
	st.shared.u32 	[%r14], %r34;
	mov.u32 	%r266, %r34;
$L__BB0_14:
	ld.global.u32 	%r36, [%rd4+-4];
	setp.le.s32 	%p8, %r36, %r266;
	@%p8 bra 	$L__BB0_16;
	st.shared.u32 	[%r14], %r36;
	mov.u32 	%r266, %r36;
$L__BB0_16:
	ld.global.u32 	%r38, [%rd4];
	setp.le.s32 	%p9, %r38, %r266;
	@%p9 bra 	$L__BB0_18;
	st.shared.u32 	[%r14], %r38;
	mov.u32 	%r266, %r38;
$L__BB0_18:
	ld.global.u32 	%r40, [%rd4+4];
	setp.le.s32 	%p10, %r40, %r266;
	@%p10 bra 	$L__BB0_20;
	st.shared.u32 	[%r14], %r40;
	mov.u32 	%r266, %r40;
$L__BB0_20:
	add.s32 	%r260, %r260, 4;
	setp.lt.s32 	%p11, %r260, %r15;
	@%p11 bra 	$L__BB0_12;
$L__BB0_21:
	bar.sync 	0;
	setp.ne.s32 	%p12, %r3, 0;
	@%p12 bra 	$L__BB0_37;
	ld.shared.u32 	%r286, [b_cache];
	setp.lt.u32 	%p13, %r2, 2;
	@%p13 bra 	$L__BB0_36;
	add.s32 	%r44, %r2, -1;
	add.s32 	%r125, %r2, -2;
	and.b32  	%r45, %r44, 15;
	setp.lt.u32 	%p14, %r125, 15;
	mov.b32 	%r279, 1;
	@%p14 bra 	$L__BB0_27;
	add.s32 	%r270, %r117, 32;
	and.b32  	%r129, %r44, -16;
	neg.s32 	%r272, %r129;
	mov.b32 	%r271, 0;
$L__BB0_25:
	.pragma "nounroll";
	ld.shared.u32 	%r130, [%r270+-28];
	max.s32 	%r131, %r130, %r286;
	ld.shared.v2.u32 	{%r132, %r133}, [%r270+-24];
	max.s32 	%r134, %r132, %r131;
	max.s32 	%r135, %r133, %r134;
	ld.shared.v4.u32 	{%r136, %r137, %r138, %r139}, [%r270+-16];
	max.s32 	%r140, %r136, %r135;
	max.s32 	%r141, %r137, %r140;
	max.s32 	%r142, %r138, %r141;
	max.s32 	%r143, %r139, %r142;
	ld.shared.v4.u32 	{%r144, %r145, %r146, %r147}, [%r270];
	max.s32 	%r148, %r144, %r143;
	max.s32 	%r149, %r145, %r148;
	max.s32 	%r150, %r146, %r149;
	max.s32 	%r151, %r147, %r150;
	ld.shared.v4.u32 	{%r152, %r153, %r154, %r155}, [%r270+16];
	max.s32 	%r156, %r152, %r151;
	max.s32 	%r157, %r153, %r156;
	max.s32 	%r158, %r154, %r157;
	max.s32 	%r159, %r155, %r158;
	ld.shared.u32 	%r160, [%r270+32];
	max.s32 	%r286, %r160, %r159;
	add.s32 	%r272, %r272, 16;
	add.s32 	%r271, %r271, 16;
	add.s32 	%r270, %r270, 64;
	setp.ne.s32 	%p15, %r272, 0;
	@%p15 bra 	$L__BB0_25;
	add.s32 	%r279, %r271, 1;
$L__BB0_27:
	setp.eq.s32 	%p16, %r45, 0;
	@%p16 bra 	$L__BB0_36;
	and.b32  	%r59, %r44, 7;
	setp.lt.u32 	%p17, %r45, 8;
	@%p17 bra 	$L__BB0_30;
	shl.b32 	%r162, %r279, 2;
	add.s32 	%r164, %r117, %r162;
	ld.shared.u32 	%r165, [%r164];
	max.s32 	%r166, %r165, %r286;
	ld.shared.u32 	%r167, [%r164+4];
	max.s32 	%r168, %r167, %r166;
	ld.shared.u32 	%r169, [%r164+8];
	max.s32 	%r170, %r169, %r168;
	ld.shared.u32 	%r171, [%r164+12];
	max.s32 	%r172, %r171, %r170;
	ld.shared.u32 	%r173, [%r164+16];
	max.s32 	%r174, %r173, %r172;
	ld.shared.u32 	%r175, [%r164+20];
	max.s32 	%r176, %r175, %r174;
	ld.shared.u32 	%r177, [%r164+24];
	max.s32 	%r178, %r177, %r176;
	ld.shared.u32 	%r179, [%r164+28];
	max.s32 	%r286, %r179, %r178;
	add.s32 	%r279, %r279, 8;
$L__BB0_30:
	setp.eq.s32 	%p18, %r59, 0;
	@%p18 bra 	$L__BB0_36;
	and.b32  	%r65, %r44, 3;
	setp.lt.u32 	%p19, %r59, 4;
	@%p19 bra 	$L__BB0_33;
	shl.b32 	%r181, %r279, 2;
	add.s32 	%r183, %r117, %r181;
	ld.shared.u32 	%r184, [%r183];
	max.s32 	%r185, %r184, %r286;
	ld.shared.u32 	%r186, [%r183+4];
	max.s32 	%r187, %r186, %r185;
	ld.shared.u32 	%r188, [%r183+8];
	max.s32 	%r189, %r188, %r187;
	ld.shared.u32 	%r190, [%r183+12];
	max.s32 	%r286, %r190, %r189;
	add.s32 	%r279, %r279, 4;
$L__BB0_33:
	setp.eq.s32 	%p20, %r65, 0;
	@%p20 bra 	$L__BB0_36;
	shl.b32 	%r191, %r279, 2;
	add.s32 	%r284, %r117, %r191;
	neg.s32 	%r283, %r65;
$L__BB0_35:
	.pragma "nounroll";
	ld.shared.u32 	%r193, [%r284];
	max.s32 	%r286, %r193, %r286;
	add.s32 	%r284, %r284, 4;
	add.s32 	%r283, %r283, 1;
	setp.ne.s32 	%p21, %r283, 0;
	@%p21 bra 	$L__BB0_35;
$L__BB0_36:
	mul.wide.u32 	%rd19, %r1, 4;
	add.s64 	%rd20, %rd1, %rd19;
	st.global.u32 	[%rd20], %r286;
$L__BB0_37:
	bar.sync 	0;
	setp.ne.s32 	%p22, %r4, 0;
	@%p22 bra 	$L__BB0_53;
	ld.global.u32 	%r301, [%rd1];
	setp.lt.u32 	%p23, %r5, 2;
	@%p23 bra 	$L__BB0_52;
	add.s32 	%r81, %r5, -1;
	add.s32 	%r196, %r5, -2;
	and.b32  	%r82, %r81, 15;
	setp.lt.u32 	%p24, %r196, 15;
	mov.b32 	%r295, 1;
	@%p24 bra 	$L__BB0_43;
	and.b32  	%r198, %r81, -16;
	neg.s32 	%r288, %r198;
	add.s64 	%rd27, %rd1, 32;
	mov.b32 	%r287, 0;
$L__BB0_41:
	.pragma "nounroll";
	ld.global.u32 	%r199, [%rd27+-28];
	max.s32 	%r200, %r199, %r301;
	ld.global.u32 	%r201, [%rd27+-24];
	max.s32 	%r202, %r201, %r200;
	ld.global.u32 	%r203, [%rd27+-20];
	max.s32 	%r204, %r203, %r202;
	ld.global.u32 	%r205, [%rd27+-16];
	max.s32 	%r206, %r205, %r204;
	ld.global.u32 	%r207, [%rd27+-12];
	max.s32 	%r208, %r207, %r206;
	ld.global.u32 	%r209, [%rd27+-8];
	max.s32 	%r210, %r209, %r208;
	ld.global.u32 	%r211, [%rd27+-4];
	max.s32 	%r212, %r211, %r210;
	ld.global.u32 	%r213, [%rd27];
	max.s32 	%r214, %r213, %r212;
	ld.global.u32 	%r215, [%rd27+4];
	max.s32 	%r216, %r215, %r214;
	ld.global.u32 	%r217, [%rd27+8];
	max.s32 	%r218, %r217, %r216;
	ld.global.u32 	%r219, [%rd27+12];
	max.s32 	%r220, %r219, %r218;
	ld.global.u32 	%r221, [%rd27+16];
	max.s32 	%r222, %r221, %r220;
	ld.global.u32 	%r223, [%rd27+20];
	max.s32 	%r224, %r223, %r222;
	ld.global.u32 	%r225, [%rd27+24];
	max.s32 	%r226, %r225, %r224;
	ld.global.u32 	%r227, [%rd27+28];
	max.s32 	%r228, %r227, %r226;
	ld.global.u32 	%r229, [%rd27+32];
	max.s32 	%r301, %r229, %r228;
	add.s32 	%r288, %r288, 16;
	add.s32 	%r287, %r287, 16;
	add.s64 	%rd27, %rd27, 64;
	setp.ne.s32 	%p25, %r288, 0;
	@%p25 bra 	$L__BB0_41;
	add.s32 	%r295, %r287, 1;
$L__BB0_43:
	setp.eq.s32 	%p26, %r82, 0;
	@%p26 bra 	$L__BB0_52;
	and.b32  	%r94, %r81, 7;
	setp.lt.u32 	%p27, %r82, 8;
	@%p27 bra 	$L__BB0_46;
	mul.wide.u32 	%rd21, %r295, 4;
	add.s64 	%rd22, %rd1, %rd21;
	ld.global.u32 	%r231, [%rd22];
	max.s32 	%r232, %r231, %r301;
	ld.global.u32 	%r233, [%rd22+4];
	max.s32 	%r234, %r233, %r232;
	ld.global.u32 	%r235, [%rd22+8];
	max.s32 	%r236, %r235, %r234;
	ld.global.u32 	%r237, [%rd22+12];
	max.s32 	%r238, %r237, %r236;
	ld.global.u32 	%r239, [%rd22+16];
	max.s32 	%r240, %r239, %r238;
	ld.global.u32 	%r241, [%rd22+20];
	max.s32 	%r242, %r241, %r240;
	ld.global.u32 	%r243, [%rd22+24];
	max.s32 	%r244, %r243, %r242;
	ld.global.u32 	%r245, [%rd22+28];
	max.s32 	%r301, %r245, %r244;
	add.s32 	%r295, %r295, 8;
$L__BB0_46:
	setp.eq.s32 	%p28, %r94, 0;
	@%p28 bra 	$L__BB0_52;
	and.b32  	%r100, %r81, 3;
	setp.lt.u32 	%p29, %r94, 4;
	@%p29 bra 	$L__BB0_49;
	mul.wide.u32 	%rd23, %r295, 4;
	add.s64 	%rd24, %rd1, %rd23;
	ld.global.u32 	%r247, [%rd24];
	max.s32 	%r248, %r247, %r301;
	ld.global.u32 	%r249, [%rd24+4];
	max.s32 	%r250, %r249, %r248;
	ld.global.u32 	%r251, [%rd24+8];
	max.s32 	%r252, %r251, %r250;
	ld.global.u32 	%r253, [%rd24+12];
	max.s32 	%r301, %r253, %r252;
	add.s32 	%r295, %r295, 4;
$L__BB0_49:
	setp.eq.s32 	%p30, %r100, 0;
	@%p30 bra 	$L__BB0_52;
	mul.wide.u32 	%rd25, %r295, 4;
	add.s64 	%rd28, %rd1, %rd25;
	neg.s32 	%r299, %r100;
$L__BB0_51:
	.pragma "nounroll";
	ld.global.u32 	%r254, [%rd28];
	max.s32 	%r301, %r254, %r301;
	add.s64 	%rd28, %rd28, 4;
	add.s32 	%r299, %r299, 1;
	setp.ne.s32 	%p31, %r299, 0;
	@%p31 bra 	$L__BB0_51;
$L__BB0_52:
	cvta.to.global.u64 	%rd26, %rd11;
	st.global.u32 	[%rd26], %r301;
$L__BB0_53:
	ret;

}


// ===== COMPILED SASS (sm_100) =====

	.target	sm_100

	.elftype	@"ET_EXEC"


//--------------------- .note.nv.tkinfo           --------------------------
	.section	.note.nv.tkinfo,"",@"SHT_NOTE"
	.sectionflags	@"SHF_NOTE_NV_TKINFO"
	.tkinfo
        /*0018*/ 	.word	0x00000002
        /*0030*/ 	.string	""
        /*0030*/ 	.string	"ptxas"
        /*0030*/ 	.string	"Cuda compilation tools, release 13.0, V13.0.88"
        /*0030*/ 	.string	"Build cuda_13.0.r13.0/compiler.36424714_0"
        /*0030*/ 	.string	"-arch sm_100 -m 64 "



//--------------------- .note.nv.cuinfo           --------------------------
	.section	.note.nv.cuinfo,"",@"SHT_NOTE"
	.sectionflags	@"SHF_NOTE_NV_CUINFO"
        /*0018*/ 	.short	0x0002
        /*001a*/ 	.short	0x0064
        /*001c*/ 	.short	0x0082
	.zero		2


//--------------------- .nv.info                  --------------------------
	.section	.nv.info,"",@"SHT_CUDA_INFO"
	.align	4


	//----- nvinfo : EIATTR_REGCOUNT
	.align		4
        /*0000*/ 	.byte	0x04, 0x2f
        /*0002*/ 	.short	(.L_3 - .L_2)
	.align		4
.L_2:
        /*0004*/ 	.word	index@(_Z9mapreducePiiS_S_)
        /*0008*/ 	.word	0x00000020


	//----- nvinfo : EIATTR_FRAME_SIZE
	.align		4
.L_3:
        /*000c*/ 	.byte	0x04, 0x11
        /*000e*/ 	.short	(.L_5 - .L_4)
	.align		4
.L_4:
        /*0010*/ 	.word	index@(_Z9mapreducePiiS_S_)
        /*0014*/ 	.word	0x00000000


	//----- nvinfo : EIATTR_MIN_STACK_SIZE
	.align		4
.L_5:
        /*0018*/ 	.byte	0x04, 0x12
        /*001a*/ 	.short	(.L_7 - .L_6)
	.align		4
.L_6:
        /*001c*/ 	.word	index@(_Z9mapreducePiiS_S_)
        /*0020*/ 	.word	0x00000000
.L_7:


//--------------------- .nv.compat                --------------------------
	.section	.nv.compat,"",@"SHT_CUDA_COMPAT_INFO"
	.align	4
        /*0000*/ 	.byte	0x02, 0x09, 0x00, 0x00, 0x02, 0x02, 0x01, 0x00, 0x02, 0x05, 0x05, 0x00, 0x03, 0x07, 0x01, 0x01
        /*0010*/ 	.byte	0x02, 0x03, 0x00, 0x00, 0x02, 0x06, 0x01, 0x00, 0x04, 0x0b, 0x08, 0x00, 0x09, 0x00, 0x00, 0x00
        /*0020*/ 	.byte	0x00, 0x00, 0x00, 0x00


//--------------------- .nv.info._Z9mapreducePiiS_S_ --------------------------
	.section	.nv.info._Z9mapreducePiiS_S_,"",@"SHT_CUDA_INFO"
	.sectionflags	@""
	.align	4


	//----- nvinfo : EIATTR_CUDA_API_VERSION
	.align		4
        /*0000*/ 	.byte	0x04, 0x37
        /*0002*/ 	.short	(.L_9 - .L_8)
.L_8:
        /*0004*/ 	.word	0x00000082


	//----- nvinfo : EIATTR_KPARAM_INFO
	.align		4
.L_9:
        /*0008*/ 	.byte	0x04, 0x17
        /*000a*/ 	.short	(.L_11 - .L_10)
.L_10:
        /*000c*/ 	.word	0x00000000
        /*0010*/ 	.short	0x0003
        /*0012*/ 	.short	0x0018
        /*0014*/ 	.byte	0x00, 0xf5, 0x21, 0x00


	//----- nvinfo : EIATTR_KPARAM_INFO
	.align		4
.L_11:
        /*0018*/ 	.byte	0x04, 0x17
        /*001a*/ 	.short	(.L_13 - .L_12)
.L_12:
        /*001c*/ 	.word	0x00000000
        /*0020*/ 	.short	0x0002
        /*0022*/ 	.short	0x0010
        /*0024*/ 	.byte	0x00, 0xf5, 0x21, 0x00


	//----- nvinfo : EIATTR_KPARAM_INFO
	.align		4
.L_13:
        /*0028*/ 	.byte	0x04, 0x17
        /*002a*/ 	.short	(.L_15 - .L_14)
.L_14:
        /*002c*/ 	.word	0x00000000
        /*0030*/ 	.short	0x0001
        /*0032*/ 	.short	0x0008
        /*0034*/ 	.byte	0x00, 0xf0, 0x11, 0x00


	//----- nvinfo : EIATTR_KPARAM_INFO
	.align		4
.L_15:
        /*0038*/ 	.byte	0x04, 0x17
        /*003a*/ 	.short	(.L_17 - .L_16)
.L_16:
        /*003c*/ 	.word	0x00000000
        /*0040*/ 	.short	0x0000
        /*0042*/ 	.short	0x0000
        /*0044*/ 	.byte	0x00, 0xf5, 0x21, 0x00


	//----- nvinfo : EIATTR_SPARSE_MMA_MASK
	.align		4
.L_17:
        /*0048*/ 	.byte	0x03, 0x50
        /*004a*/ 	.short	0x0000


	//----- nvinfo : EIATTR_MAXREG_COUNT
	.align		4
        /*004c*/ 	.byte	0x03, 0x1b
        /*004e*/ 	.short	0x00ff


	//----- nvinfo : EIATTR_NUM_BARRIERS
	.align		4
        /*0050*/ 	.byte	0x02, 0x4c
        /*0052*/ 	.byte	0x01
	.zero		1


	//----- nvinfo : EIATTR_MERCURY_ISA_VERSION
	.align		4
        /*0054*/ 	.byte	0x03, 0x5f
        /*0056*/ 	.short	0x0101


	//----- nvinfo : EIATTR_UNUSED_LOAD_BYTE_OFFSET
	.align		4
        /*0058*/ 	.byte	0x04, 0x44
        /*005a*/ 	.short	(.L_19 - .L_18)


	//   ....[0]....
.L_18:
        /*005c*/ 	.word	0x00001070
        /*0060*/ 	.word	0x0000fff0


	//----- nvinfo : EIATTR_VRC_CTA_INIT_COUNT
	.align		4
.L_19:
        /*0064*/ 	.byte	0x02, 0x4a
	.zero		1
	.zero		1


	//----- nvinfo : EIATTR_EXIT_INSTR_OFFSETS
	.align		4
        /*0068*/ 	.byte	0x04, 0x1c
        /*006a*/ 	.short	(.L_21 - .L_20)


	//   ....[0]....
.L_20:
        /*006c*/ 	.word	0x000014a0


	//   ....[1]....
        /*0070*/ 	.word	0x00001af0


	//----- nvinfo : EIATTR_CRS_STACK_SIZE
	.align		4
.L_21:
        /*0074*/ 	.byte	0x04, 0x1e
        /*0076*/ 	.short	(.L_23 - .L_22)
.L_22:
        /*0078*/ 	.word	0x00000000


	//----- nvinfo : EIATTR_CBANK_PARAM_SIZE
	.align		4
.L_23:
        /*007c*/ 	.byte	0x03, 0x19
        /*007e*/ 	.short	0x0020


	//----- nvinfo : EIATTR_PARAM_CBANK
	.align		4
        /*0080*/ 	.byte	0x04, 0x0a
        /*0082*/ 	.short	(.L_25 - .L_24)
	.align		4
.L_24:
        /*0084*/ 	.word	index@(.nv.constant0._Z9mapreducePiiS_S_)
        /*0088*/ 	.short	0x0380
        /*008a*/ 	.short	0x0020


	//----- nvinfo : EIATTR_SW_WAR
	.align		4
.L_25:
        /*008c*/ 	.byte	0x04, 0x36
        /*008e*/ 	.short	(.L_27 - .L_26)
.L_26:
        /*0090*/ 	.word	0x00000008
.L_27:


//--------------------- .nv.callgraph             --------------------------
	.section	.nv.callgraph,"",@"SHT_CUDA_CALLGRAPH"
	.align	4
	.sectionentsize	8
	.align		4
        /*0000*/ 	.word	0x00000000
	.align		4
        /*0004*/ 	.word	0xffffffff
	.align		4
        /*0008*/ 	.word	0x00000000
	.align		4
        /*000c*/ 	.word	0xfffffffe
	.align		4
        /*0010*/ 	.word	0x00000000
	.align		4
        /*0014*/ 	.word	0xfffffffd
	.align		4
        /*0018*/ 	.word	0x00000000
	.align		4
        /*001c*/ 	.word	0xfffffffc


//--------------------- .nv.constant4             --------------------------
	.section	.nv.constant4,"a",@progbits
	.align	8
	.align		8
.nv.constant4:
        /*0000*/ 	.dword	map_function
	.align		8
        /*0008*/ 	.dword	reduce_function


//--------------------- .text._Z9mapreducePiiS_S_ --------------------------
	.section	.text._Z9mapreducePiiS_S_,"ax",@progbits
	.align	128
        .global         _Z9mapreducePiiS_S_
        .type           _Z9mapreducePiiS_S_,@function
        .size           _Z9mapreducePiiS_S_,(.L_x_29 - _Z9mapreducePiiS_S_)
        .other          _Z9mapreducePiiS_S_,@"STO_CUDA_ENTRY STV_DEFAULT"
_Z9mapreducePiiS_S_:
.text._Z9mapreducePiiS_S_:
[----:B------:R-:W-:Y:S01]  /*0000*/  LDC R1, c[0x0][0x37c] ;  /* 0x0000df00ff017b82 */ /* 0x000fe20000000800 */
[----:B------:R-:W0:Y:S01]  /*0010*/  S2R R2, SR_CTAID.X ;  /* 0x0000000000027919 */ /* 0x000e220000002500 */
[----:B------:R-:W1:Y:S01]  /*0020*/  LDCU UR12, c[0x0][0x360] ;  /* 0x00006c00ff0c77ac */ /* 0x000e620008000800 */
[----:B------:R-:W-:Y:S01]  /*0030*/  BSSY.RECONVERGENT B0, `(.L_x_0) ;  /* 0x0000034000007945 */ /* 0x000fe20003800200 */
[----:B------:R-:W0:Y:S01]  /*0040*/  S2R R3, SR_TID.X ;  /* 0x0000000000037919 */ /* 0x000e220000002100 */
[----:B------:R-:W1:Y:S01]  /*0050*/  LDCU UR13, c[0x0][0x370] ;  /* 0x00006e00ff0d77ac */ /* 0x000e620008000800 */
[----:B------:R-:W2:Y:S01]  /*0060*/  LDCU.64 UR8, c[0x0][0x358] ;  /* 0x00006b00ff0877ac */ /* 0x000ea20008000a00 */
[----:B-1----:R-:W-:-:S04]  /*0070*/  UIMAD UR4, UR12, UR13, URZ ;  /* 0x0000000d0c0472a4 */ /* 0x002fc8000f8e02ff */
[----:B------:R-:W-:Y:S01]  /*0080*/  UIADD3 UR5, UPT, UPT, UR4, -0x1, URZ ;  /* 0xffffffff04057890 */ /* 0x000fe2000fffe0ff */
[----:B0-----:R-:W-:-:S05]  /*0090*/  IMAD R0, R2, UR12, R3 ;  /* 0x0000000c02007c24 */ /* 0x001fca000f8e0203 */
[----:B------:R-:W-:-:S13]  /*00a0*/  ISETP.NE.AND P0, PT, R0, UR5, PT ;  /* 0x0000000500007c0c */ /* 0x000fda000bf05270 */
[----:B--2---:R-:W-:Y:S05]  /*00b0*/  @P0 BRA `(.L_x_1) ;  /* 0x0000000000580947 */ /* 0x004fea0003800000 */
[----:B------:R-:W0:Y:S01]  /*00c0*/  I2F.U32.RP R6, UR4 ;  /* 0x0000000400067d06 */ /* 0x000e220008209000 */
[----:B------:R-:W1:Y:S01]  /*00d0*/  LDC R13, c[0x0][0x388] ;  /* 0x0000e200ff0d7b82 */ /* 0x000e620000000800 */
[----:B------:R-:W-:Y:S01]  /*00e0*/  IMAD R7, RZ, RZ, -UR4 ;  /* 0x80000004ff077e24 */ /* 0x000fe2000f8e02ff */
[----:B------:R-:W-:-:S05]  /*00f0*/  ISETP.NE.U32.AND P2, PT, RZ, UR4, PT ;  /* 0x00000004ff007c0c */ /* 0x000fca000bf45070 */
[----:B0-----:R-:W0:Y:S02]  /*0100*/  MUFU.RCP R6, R6 ;  /* 0x0000000600067308 */ /* 0x001e240000001000 */
[----:B0-----:R-:W-:-:S06]  /*0110*/  VIADD R4, R6, 0xffffffe ;  /* 0x0ffffffe06047836 */ /* 0x001fcc0000000000 */
[----:B------:R0:W2:Y:S02]  /*0120*/  F2I.FTZ.U32.TRUNC.NTZ R5, R4 ;  /* 0x0000000400057305 */ /* 0x0000a4000021f000 */
[----:B0-----:R-:W-:Y:S02]  /*0130*/  IMAD.MOV.U32 R4, RZ, RZ, RZ ;  /* 0x000000ffff047224 */ /* 0x001fe400078e00ff */
[----:B--2---:R-:W-:-:S04]  /*0140*/  IMAD R7, R7, R5, RZ ;  /* 0x0000000507077224 */ /* 0x004fc800078e02ff */
[----:B------:R-:W-:-:S06]  /*0150*/  IMAD.HI.U32 R5, R5, R7, R4 ;  /* 0x0000000705057227 */ /* 0x000fcc00078e0004 */
[----:B-1----:R-:W-:-:S04]  /*0160*/  IMAD.HI.U32 R5, R5, R13, RZ ;  /* 0x0000000d05057227 */ /* 0x002fc800078e00ff */
[----:B------:R-:W-:-:S04]  /*0170*/  IMAD.MOV R8, RZ, RZ, -R5 ;  /* 0x000000ffff087224 */ /* 0x000fc800078e0a05 */
[----:B------:R-:W-:-:S05]  /*0180*/  IMAD R6, R8, UR4, R13 ;  /* 0x0000000408067c24 */ /* 0x000fca000f8e020d */
[----:B------:R-:W-:-:S13]  /*0190*/  ISETP.GE.U32.AND P0, PT, R6, UR4, PT ;  /* 0x0000000406007c0c */ /* 0x000fda000bf06070 */
[----:B------:R-:W-:Y:S02]  /*01a0*/  @P0 VIADD R6, R6, -UR4 ;  /* 0x8000000406060c36 */ /* 0x000fe40008000000 */
[----:B------:R-:W-:-:S03]  /*01b0*/  @P0 VIADD R5, R5, 0x1 ;  /* 0x0000000105050836 */ /* 0x000fc60000000000 */
[----:B------:R-:W-:-:S13]  /*01c0*/  ISETP.GE.U32.AND P1, PT, R6, UR4, PT ;  /* 0x0000000406007c0c */ /* 0x000fda000bf26070 */
[----:B------:R-:W-:Y:S01]  /*01d0*/  @P1 VIADD R5, R5, 0x1 ;  /* 0x0000000105051836 */ /* 0x000fe20000000000 */
[----:B------:R-:W-:-:S05]  /*01e0*/  @!P2 LOP3.LUT R5, RZ, UR4, RZ, 0x33, !PT ;  /* 0x00000004ff05ac12 */ /* 0x000fca000f8e33ff */
[----:B------:R-:W-:-:S04]  /*01f0*/  IMAD R8, R0, R5, RZ ;  /* 0x0000000500087224 */ /* 0x000fc800078e02ff */
[----:B------:R-:W-:Y:S01]  /*0200*/  IMAD.IADD R13, R13, 0x1, -R8 ;  /* 0x000000010d0d7824 */ /* 0x000fe200078e0a08 */
[----:B------:R-:W-:Y:S06]  /*0210*/  BRA `(.L_x_2) ;  /* 0x0000000000547947 */ /* 0x000fec0003800000 */
.L_x_1:
[----:B------:R-:W0:Y:S01]  /*0220*/  I2F.U32.RP R6, UR4 ;  /* 0x0000000400067d06 */ /* 0x000e220008209000 */
[----:B------:R-:W1:Y:S01]  /*0230*/  LDC R8, c[0x0][0x388] ;  /* 0x0000e200ff087b82 */ /* 0x000e620000000800 */
[----:B------:R-:W-:Y:S01]  /*0240*/  IMAD R7, RZ, RZ, -UR4 ;  /* 0x80000004ff077e24 */ /* 0x000fe2000f8e02ff */
[----:B------:R-:W-:-:S05]  /*0250*/  ISETP.NE.U32.AND P2, PT, RZ, UR4, PT ;  /* 0x00000004ff007c0c */ /* 0x000fca000bf45070 */
[----:B0-----:R-:W0:Y:S02]  /*0260*/  MUFU.RCP R6, R6 ;  /* 0x0000000600067308 */ /* 0x001e240000001000 */
[----:B0-----:R-:W-:-:S06]  /*0270*/  VIADD R4, R6, 0xffffffe ;  /* 0x0ffffffe06047836 */ /* 0x001fcc0000000000 */
[----:B------:R0:W2:Y:S02]  /*0280*/  F2I.FTZ.U32.TRUNC.NTZ R5, R4 ;  /* 0x0000000400057305 */ /* 0x0000a4000021f000 */
[----:B0-----:R-:W-:Y:S02]  /*0290*/  HFMA2 R4, -RZ, RZ, 0, 0 ;  /* 0x00000000ff047431 */ /* 0x001fe400000001ff */
        /* <DEDUP_REMOVED lines=10> */
[----:B------:R-:W-:-:S04]  /*0340*/  @!P2 LOP3.LUT R7, RZ, UR4, RZ, 0x33, !PT ;  /* 0x00000004ff07ac12 */ /* 0x000fc8000f8e33ff */
[----:B------:R-:W-:-:S05]  /*0350*/  VIMNMX R13, PT, PT, R7, 0x1, !PT ;  /* 0x00000001070d7848 */ /* 0x000fca0007fe0100 */
[----:B------:R-:W-:-:S07]  /*0360*/  IMAD R8, R0, R13, RZ ;  /* 0x0000000d00087224 */ /* 0x000fce00078e02ff */
.L_x_2:
[----:B------:R-:W-:Y:S05]  /*0370*/  BSYNC.RECONVERGENT B0 ;  /* 0x0000000000007941 */ /* 0x000fea0003800200 */
.L_x_0:
[----:B------:R-:W0:Y:S02]  /*0380*/  LDC.64 R4, c[0x0][0x380] ;  /* 0x0000e000ff047b82 */ /* 0x000e240000000a00 */
[----:B0-----:R-:W-:-:S05]  /*0390*/  IMAD.WIDE R4, R8, 0x4, R4 ;  /* 0x0000000408047825 */ /* 0x001fca00078e0204 */
[----:B------:R-:W2:Y:S01]  /*03a0*/  LDG.E R14, desc[UR8][R4.64] ;  /* 0x00000008040e7981 */ /* 0x000ea2000c1e1900 */
[----:B------:R-:W0:Y:S01]  /*03b0*/  S2UR UR5, SR_CgaCtaId ;  /* 0x00000000000579c3 */ /* 0x000e220000008800 */
[----:B------:R-:W-:Y:S01]  /*03c0*/  UMOV UR4, 0x400 ;  /* 0x0000040000047882 */ /* 0x000fe20000000000 */
[----:B------:R-:W-:Y:S01]  /*03d0*/  ISETP.GE.AND P0, PT, R13, 0x2, PT ;  /* 0x000000020d00780c */ /* 0x000fe20003f06270 */
[----:B------:R-:W-:Y:S01]  /*03e0*/  BSSY.RECONVERGENT B0, `(.L_x_3) ;  /* 0x00000b4000007945 */ /* 0x000fe20003800200 */
[----:B0-----:R-:W-:-:S06]  /*03f0*/  ULEA UR4, UR5, UR4, 0x18 ;  /* 0x0000000405047291 */ /* 0x001fcc000f8ec0ff */
[----:B------:R-:W-:-:S05]  /*0400*/  LEA R12, R3, UR4, 0x2 ;  /* 0x00000004030c7c11 */ /* 0x000fca000f8e10ff */
[----:B--2---:R0:W-:Y:S01]  /*0410*/  STS [R12], R14 ;  /* 0x0000000e0c007388 */ /* 0x0041e20000000800 */
[----:B------:R-:W-:Y:S05]  /*0420*/  @!P0 BRA `(.L_x_4) ;  /* 0x0000000800bc8947 */ /* 0x000fea0003800000 */
[----:B------:R-:W-:Y:S01]  /*0430*/  IMAD.IADD R13, R13, 0x1, R8 ;  /* 0x000000010d0d7824 */ /* 0x000fe200078e0208 */
[----:B------:R-:W-:Y:S01]  /*0440*/  LOP3.LUT R4, RZ, R8, RZ, 0x33, !PT ;  /* 0x00000008ff047212 */ /* 0x000fe200078e33ff */
[----:B------:R-:W-:Y:S01]  /*0450*/  BSSY.RECONVERGENT B1, `(.L_x_5) ;  /* 0x0000016000017945 */ /* 0x000fe20003800200 */
[C---:B------:R-:W-:Y:S02]  /*0460*/  VIADD R15, R8.reuse, 0x1 ;  /* 0x00000001080f7836 */ /* 0x040fe40000000000 */
[----:B------:R-:W-:-:S05]  /*0470*/  VIADDMNMX R11, R8, 0x2, R13, !PT ;  /* 0x00000002080b7846 */ /* 0x000fca000780010d */
[----:B------:R-:W-:-:S05]  /*0480*/  IMAD.IADD R4, R11, 0x1, R4 ;  /* 0x000000010b047824 */ /* 0x000fca00078e0204 */
[----:B------:R-:W-:-:S13]  /*0490*/  LOP3.LUT P0, R9, R4, 0x3, RZ, 0xc0, !PT ;  /* 0x0000000304097812 */ /* 0x000fda000780c0ff */
[----:B------:R-:W-:Y:S05]  /*04a0*/  @!P0 BRA `(.L_x_6) ;  /* 0x0000000000408947 */ /* 0x000fea0003800000 */
[----:B------:R-:W1:Y:S01]  /*04b0*/  LDC.64 R4, c[0x0][0x380] ;  /* 0x0000e000ff047b82 */ /* 0x000e620000000a00 */
[----:B------:R-:W-:Y:S01]  /*04c0*/  BSSY.RECONVERGENT B2, `(.L_x_7) ;  /* 0x000000d000027945 */ /* 0x000fe20003800200 */
[----:B------:R-:W-:Y:S02]  /*04d0*/  IMAD.MOV R9, RZ, RZ, -R9 ;  /* 0x000000ffff097224 */ /* 0x000fe400078e0a09 */
[----:B------:R-:W-:-:S07]  /*04e0*/  IMAD.MOV.U32 R10, RZ, RZ, R8 ;  /* 0x000000ffff0a7224 */ /* 0x000fce00078e0008 */
.L_x_8:
[----:B-12---:R-:W-:-:S06]  /*04f0*/  IMAD.WIDE R6, R15, 0x4, R4 ;  /* 0x000000040f067825 */ /* 0x006fcc00078e0204 */
[----:B------:R-:W2:Y:S01]  /*0500*/  LDG.E R7, desc[UR8][R6.64] ;  /* 0x0000000806077981 */ /* 0x000ea2000c1e1900 */
[----:B------:R-:W-:Y:S01]  /*0510*/  IADD3 R9, PT, PT, R9, 0x1, RZ ;  /* 0x0000000109097810 */ /* 0x000fe20007ffe0ff */
[----:B------:R-:W-:Y:S02]  /*0520*/  VIADD R10, R10, 0x1 ;  /* 0x000000010a0a7836 */ /* 0x000fe40000000000 */
[----:B------:R-:W-:Y:S01]  /*0530*/  VIADD R15, R15, 0x1 ;  /* 0x000000010f0f7836 */ /* 0x000fe20000000000 */
[----:B------:R-:W-:Y:S02]  /*0540*/  ISETP.NE.AND P1, PT, R9, RZ, PT ;  /* 0x000000ff0900720c */ /* 0x000fe40003f25270 */
[----:B--2---:R-:W-:-:S13]  /*0550*/  ISETP.GT.AND P0, PT, R7, R14, PT ;  /* 0x0000000e0700720c */ /* 0x004fda0003f04270 */
[----:B------:R2:W-:Y:S01]  /*0560*/  @P0 STS [R12], R7 ;  /* 0x000000070c000388 */ /* 0x0005e20000000800 */
[----:B0-----:R-:W-:Y:S01]  /*0570*/  @P0 IMAD.MOV.U32 R14, RZ, RZ, R7 ;  /* 0x000000ffff0e0224 */ /* 0x001fe200078e0007 */
[----:B------:R-:W-:Y:S06]  /*0580*/  @P1 BRA `(.L_x_8) ;  /* 0xfffffffc00d81947 */ /* 0x000fec000383ffff */
[----:B------:R-:W-:Y:S05]  /*0590*/  BSYNC.RECONVERGENT B2 ;  /* 0x0000000000027941 */ /* 0x000fea0003800200 */
.L_x_7:
[----:B------:R-:W-:-:S07]  /*05a0*/  VIADD R15, R10, 0x1 ;  /* 0x000000010a0f7836 */ /* 0x000fce0000000000 */
.L_x_6:
[----:B------:R-:W-:Y:S05]  /*05b0*/  BSYNC.RECONVERGENT B1 ;  /* 0x0000000000017941 */ /* 0x000fea0003800200 */
.L_x_5:
[----:B------:R-:W-:-:S04]  /*05c0*/  IADD3 R8, PT, PT, -R8, -0x2, R11 ;  /* 0xfffffffe08087810 */ /* 0x000fc80007ffe10b */
[----:B------:R-:W-:-:S13]  /*05d0*/  ISETP.GE.U32.AND P0, PT, R8, 0x3, PT ;  /* 0x000000030800780c */ /* 0x000fda0003f06070 */
[----:B------:R-:W-:Y:S05]  /*05e0*/  @!P0 BRA `(.L_x_4) ;  /* 0x00000008004c8947 */ /* 0x000fea0003800000 */
[----:B------:R-:W1:Y:S01]  /*05f0*/  LDCU.64 UR4, c[0x0][0x380] ;  /* 0x00007000ff0477ac */ /* 0x000e620008000a00 */
[----:B------:R-:W-:Y:S01]  /*0600*/  IMAD.IADD R4, R13, 0x1, -R15 ;  /* 0x000000010d047824 */ /* 0x000fe200078e0a0f */
[----:B------:R-:W-:Y:S01]  /*0610*/  BSSY.RECONVERGENT B1, `(.L_x_9) ;  /* 0x0000054000017945 */ /* 0x000fe20003800200 */
[----:B------:R-:W-:-:S03]  /*0620*/  PLOP3.LUT P0, PT, PT, PT, PT, 0x80, 0x8 ;  /* 0x000000000008781c */ /* 0x000fc60003f0f070 */
[----:B------:R-:W-:Y:S01]  /*0630*/  ISETP.GT.AND P1, PT, R4, 0xc, PT ;  /* 0x0000000c0400780c */ /* 0x000fe20003f24270 */
[----:B-1----:R-:W-:-:S04]  /*0640*/  UIADD3 UR4, UP0, UPT, UR4, 0x8, URZ ;  /* 0x0000000804047890 */ /* 0x002fc8000ff1e0ff */
[----:B------:R-:W-:Y:S02]  /*0650*/  UIADD3.X UR5, UPT, UPT, URZ, UR5, URZ, UP0, !UPT ;  /* 0x00000005ff057290 */ /* 0x000fe400087fe4ff */
[----:B------:R-:W-:-:S04]  /*0660*/  IMAD.U32 R4, RZ, RZ, UR4 ;  /* 0x00000004ff047e24 */ /* 0x000fc8000f8e00ff */
[----:B------:R-:W-:Y:S02]  /*0670*/  IMAD.U32 R5, RZ, RZ, UR5 ;  /* 0x00000005ff057e24 */ /* 0x000fe4000f8e00ff */
[----:B------:R-:W-:Y:S05]  /*0680*/  @!P1 BRA `(.L_x_10) ;  /* 0x0000000400309947 */ /* 0x000fea0003800000 */
[----:B------:R-:W-:Y:S01]  /*0690*/  PLOP3.LUT P0, PT, PT, PT, PT, 0x8, 0x80 ;  /* 0x000000000080781c */ /* 0x000fe20003f0e170 */
[----:B------:R-:W-:-:S12]  /*06a0*/  VIADD R16, R13, 0xfffffff4 ;  /* 0xfffffff40d107836 */ /* 0x000fd80000000000 */
.L_x_11:
[----:B------:R-:W-:-:S05]  /*06b0*/  IMAD.WIDE R10, R15, 0x4, R4 ;  /* 0x000000040f0a7825 */ /* 0x000fca00078e0204 */
[----:B-1----:R-:W3:Y:S04]  /*06c0*/  LDG.E R19, desc[UR8][R10.64+-0x8] ;  /* 0xfffff8080a137981 */ /* 0x002ee8000c1e1900 */
[----:B------:R-:W4:Y:S04]  /*06d0*/  LDG.E R17, desc[UR8][R10.64+-0x4] ;  /* 0xfffffc080a117981 */ /* 0x000f28000c1e1900 */
[----:B------:R-:W5:Y:S04]  /*06e0*/  LDG.E R21, desc[UR8][R10.64] ;  /* 0x000000080a157981 */ /* 0x000f68000c1e1900 */
[----:B------:R1:W5:Y:S01]  /*06f0*/  LDG.E R23, desc[UR8][R10.64+0x4] ;  /* 0x000004080a177981 */ /* 0x000362000c1e1900 */
[----:B--2---:R-:W-:-:S04]  /*0700*/  VIADD R7, R15, 0x4 ;  /* 0x000000040f077836 */ /* 0x004fc80000000000 */
[----:B------:R-:W-:-:S05]  /*0710*/  IMAD.WIDE R6, R7, 0x4, R4 ;  /* 0x0000000407067825 */ /* 0x000fca00078e0204 */
[----:B------:R-:W2:Y:S04]  /*0720*/  LDG.E R29, desc[UR8][R6.64+-0x8] ;  /* 0xfffff808061d7981 */ /* 0x000ea8000c1e1900 */
[----:B------:R-:W2:Y:S04]  /*0730*/  LDG.E R27, desc[UR8][R6.64+-0x4] ;  /* 0xfffffc08061b7981 */ /* 0x000ea8000c1e1900 */
[----:B------:R-:W2:Y:S04]  /*0740*/  LDG.E R25, desc[UR8][R6.64] ;  /* 0x0000000806197981 */ /* 0x000ea8000c1e1900 */
[----:B------:R-:W2:Y:S01]  /*0750*/  LDG.E R18, desc[UR8][R6.64+0x4] ;  /* 0x0000040806127981 */ /* 0x000ea2000c1e1900 */
[----:B------:R-:W-:-:S05]  /*0760*/  IADD3 R9, PT, PT, R15, 0x8, RZ ;  /* 0x000000080f097810 */ /* 0x000fca0007ffe0ff */
[----:B------:R-:W-:-:S05]  /*0770*/  IMAD.WIDE R8, R9, 0x4, R4 ;  /* 0x0000000409087825 */ /* 0x000fca00078e0204 */
[----:B------:R-:W2:Y:S04]  /*0780*/  LDG.E R24, desc[UR8][R8.64+-0x8] ;  /* 0xfffff80808187981 */ /* 0x000ea8000c1e1900 */
[----:B------:R-:W2:Y:S04]  /*0790*/  LDG.E R22, desc[UR8][R8.64+-0x4] ;  /* 0xfffffc0808167981 */ /* 0x000ea8000c1e1900 */
[----:B------:R-:W2:Y:S04]  /*07a0*/  LDG.E R20, desc[UR8][R8.64] ;  /* 0x0000000808147981 */ /* 0x000ea8000c1e1900 */
[----:B------:R-:W2:Y:S01]  /*07b0*/  LDG.E R26, desc[UR8][R8.64+0x4] ;  /* 0x00000408081a7981 */ /* 0x000ea2000c1e1900 */
[----:B-1----:R-:W-:-:S04]  /*07c0*/  VIADD R11, R15, 0xc ;  /* 0x0000000c0f0b7836 */ /* 0x002fc80000000000 */
[----:B------:R-:W-:-:S05]  /*07d0*/  IMAD.WIDE R10, R11, 0x4, R4 ;  /* 0x000000040b0a7825 */ /* 0x000fca00078e0204 */
[----:B------:R-:W2:Y:S04]  /*07e0*/  LDG.E R28, desc[UR8][R10.64+-0x8] ;  /* 0xfffff8080a1c7981 */ /* 0x000ea8000c1e1900 */
[----:B------:R-:W2:Y:S04]  /*07f0*/  LDG.E R7, desc[UR8][R10.64+-0x4] ;  /* 0xfffffc080a077981 */ /* 0x000ea8000c1e1900 */
[----:B------:R-:W2:Y:S01]  /*0800*/  LDG.E R6, desc[UR8][R10.64] ;  /* 0x000000080a067981 */ /* 0x000ea2000c1e1900 */
[----:B---3--:R-:W-:-:S13]  /*0810*/  ISETP.GT.AND P1, PT, R19, R14, PT ;  /* 0x0000000e1300720c */ /* 0x008fda0003f24270 */
[----:B------:R1:W-:Y:S01]  /*0820*/  @P1 STS [R12], R19 ;  /* 0x000000130c001388 */ /* 0x0003e20000000800 */
[----:B0-----:R-:W-:-:S03]  /*0830*/  @P1 IMAD.MOV.U32 R14, RZ, RZ, R19 ;  /* 0x000000ffff0e1224 */ /* 0x001fc600078e0013 */
[----:B-1----:R-:W3:Y:S02]  /*0840*/  LDG.E R19, desc[UR8][R10.64+0x4] ;  /* 0x000004080a137981 */ /* 0x002ee4000c1e1900 */
[----:B----4-:R-:W-:-:S13]  /*0850*/  ISETP.GT.AND P2, PT, R17, R14, PT ;  /* 0x0000000e1100720c */ /* 0x010fda0003f44270 */
[----:B------:R-:W-:-:S05]  /*0860*/  @P2 IMAD.MOV.U32 R14, RZ, RZ, R17 ;  /* 0x000000ffff0e2224 */ /* 0x000fca00078e0011 */
[----:B-----5:R-:W-:-:S13]  /*0870*/  ISETP.GT.AND P3, PT, R21, R14, PT ;  /* 0x0000000e1500720c */ /* 0x020fda0003f64270 */
[----:B------:R-:W-:-:S05]  /*0880*/  @P3 IMAD.MOV.U32 R14, RZ, RZ, R21 ;  /* 0x000000ffff0e3224 */ /* 0x000fca00078e0015 */
[----:B------:R-:W-:-:S13]  /*0890*/  ISETP.GT.AND P4, PT, R23, R14, PT ;  /* 0x0000000e1700720c */ /* 0x000fda0003f84270 */
[----:B------:R-:W-:-:S05]  /*08a0*/  @P4 IMAD.MOV.U32 R14, RZ, RZ, R23 ;  /* 0x000000ffff0e4224 */ /* 0x000fca00078e0017 */
[----:B--2---:R-:W-:-:S13]  /*08b0*/  ISETP.GT.AND P5, PT, R29, R14, PT ;  /* 0x0000000e1d00720c */ /* 0x004fda0003fa4270 */
[----:B------:R-:W-:-:S05]  /*08c0*/  @P5 IMAD.MOV.U32 R14, RZ, RZ, R29 ;  /* 0x000000ffff0e5224 */ /* 0x000fca00078e001d */
[----:B------:R-:W-:-:S13]  /*08d0*/  ISETP.GT.AND P6, PT, R27, R14, PT ;  /* 0x0000000e1b00720c */ /* 0x000fda0003fc4270 */
[----:B------:R-:W-:-:S05]  /*08e0*/  @P6 IMAD.MOV.U32 R14, RZ, RZ, R27 ;  /* 0x000000ffff0e6224 */ /* 0x000fca00078e001b */
[----:B------:R-:W-:Y:S01]  /*08f0*/  ISETP.GT.AND P1, PT, R25, R14, PT ;  /* 0x0000000e1900720c */ /* 0x000fe20003f24270 */
[----:B------:R1:W-:-:S12]  /*0900*/  @P2 STS [R12], R17 ;  /* 0x000000110c002388 */ /* 0x0003d80000000800 */
[----:B------:R-:W-:-:S05]  /*0910*/  @P1 IMAD.MOV.U32 R14, RZ, RZ, R25 ;  /* 0x000000ffff0e1224 */ /* 0x000fca00078e0019 */
[----:B------:R-:W-:Y:S01]  /*0920*/  ISETP.GT.AND P2, PT, R18, R14, PT ;  /* 0x0000000e1200720c */ /* 0x000fe20003f44270 */
[----:B------:R1:W-:-:S12]  /*0930*/  @P3 STS [R12], R21 ;  /* 0x000000150c003388 */ /* 0x0003d80000000800 */
[----:B------:R-:W-:-:S05]  /*0940*/  @P2 IMAD.MOV.U32 R14, RZ, RZ, R18 ;  /* 0x000000ffff0e2224 */ /* 0x000fca00078e0012 */
[----:B------:R-:W-:Y:S01]  /*0950*/  ISETP.GT.AND P3, PT, R24, R14, PT ;  /* 0x0000000e1800720c */ /* 0x000fe20003f64270 */
[----:B------:R1:W-:-:S12]  /*0960*/  @P4 STS [R12], R23 ;  /* 0x000000170c004388 */ /* 0x0003d80000000800 */
[----:B------:R-:W-:-:S04]  /*0970*/  @P3 MOV R14, R24 ;  /* 0x00000018000e3202 */ /* 0x000fc80000000f00 */
        /* <DEDUP_REMOVED lines=17> */
[----:B------:R-:W-:Y:S01]  /*0a90*/  @P3 IMAD.MOV.U32 R14, RZ, RZ, R6 ;  /* 0x000000ffff0e3224 */ /* 0x000fe200078e0006 */
[----:B------:R1:W-:Y:S04]  /*0aa0*/  @P5 STS [R12], R20 ;  /* 0x000000140c005388 */ /* 0x0003e80000000800 */
[----:B------:R1:W-:Y:S01]  /*0ab0*/  @P6 STS [R12], R26 ;  /* 0x0000001a0c006388 */ /* 0x0003e20000000800 */
[----:B------:R-:W-:-:S03]  /*0ac0*/  VIADD R15, R15, 0x10 ;  /* 0x000000100f0f7836 */ /* 0x000fc60000000000 */
[----:B------:R1:W-:Y:S04]  /*0ad0*/  @P1 STS [R12], R28 ;  /* 0x0000001c0c001388 */ /* 0x0003e80000000800 */
[----:B------:R1:W-:Y:S04]  /*0ae0*/  @P2 STS [R12], R7 ;  /* 0x000000070c002388 */ /* 0x0003e80000000800 */
[----:B------:R1:W-:Y:S01]  /*0af0*/  @P3 STS [R12], R6 ;  /* 0x000000060c003388 */ /* 0x0003e20000000800 */
[----:B------:R-:W-:Y:S02]  /*0b00*/  ISETP.GE.AND P1, PT, R15, R16, PT ;  /* 0x000000100f00720c */ /* 0x000fe40003f26270 */
[----:B---3--:R-:W-:-:S13]  /*0b10*/  ISETP.GT.AND P4, PT, R19, R14, PT ;  /* 0x0000000e1300720c */ /* 0x008fda0003f84270 */
[----:B------:R1:W-:Y:S01]  /*0b20*/  @P4 STS [R12], R19 ;  /* 0x000000130c004388 */ /* 0x0003e20000000800 */
[----:B------:R-:W-:Y:S01]  /*0b30*/  @P4 IMAD.MOV.U32 R14, RZ, RZ, R19 ;  /* 0x000000ffff0e4224 */ /* 0x000fe200078e0013 */
[----:B------:R-:W-:Y:S06]  /*0b40*/  @!P1 BRA `(.L_x_11) ;  /* 0xfffffff800d89947 */ /* 0x000fec000383ffff */
.L_x_10:
[----:B------:R-:W-:Y:S05]  /*0b50*/  BSYNC.RECONVERGENT B1 ;  /* 0x0000000000017941 */ /* 0x000fea0003800200 */
.L_x_9:
[----:B-1----:R-:W-:Y:S01]  /*0b60*/  IMAD.IADD R6, R13, 0x1, -R15 ;  /* 0x000000010d067824 */ /* 0x002fe200078e0a0f */
[----:B------:R-:W-:Y:S04]  /*0b70*/  BSSY.RECONVERGENT B1, `(.L_x_12) ;  /* 0x0000028000017945 */ /* 0x000fe80003800200 */
[----:B------:R-:W-:-:S13]  /*0b80*/  ISETP.GT.AND P1, PT, R6, 0x4, PT ;  /* 0x000000040600780c */ /* 0x000fda0003f24270 */
[----:B------:R-:W-:Y:S05]  /*0b90*/  @!P1 BRA `(.L_x_13) ;  /* 0x0000000000949947 */ /* 0x000fea0003800000 */
[----:B------:R-:W-:-:S05]  /*0ba0*/  IMAD.WIDE R8, R15, 0x4, R4 ;  /* 0x000000040f087825 */ /* 0x000fca00078e0204 */
[----:B------:R-:W3:Y:S04]  /*0bb0*/  LDG.E R11, desc[UR8][R8.64+-0x8] ;  /* 0xfffff808080b7981 */ /* 0x000ee8000c1e1900 */
[----:B------:R-:W4:Y:S04]  /*0bc0*/  LDG.E R17, desc[UR8][R8.64+-0x4] ;  /* 0xfffffc0808117981 */ /* 0x000f28000c1e1900 */
[----:B------:R-:W5:Y:S04]  /*0bd0*/  LDG.E R19, desc[UR8][R8.64] ;  /* 0x0000000808137981 */ /* 0x000f68000c1e1900 */
[----:B------:R-:W5:Y:S01]  /*0be0*/  LDG.E R21, desc[UR8][R8.64+0x4] ;  /* 0x0000040808157981 */ /* 0x000f62000c1e1900 */
[----:B------:R-:W-:-:S05]  /*0bf0*/  IADD3 R15, PT, PT, R15, 0x4, RZ ;  /* 0x000000040f0f7810 */ /* 0x000fca0007ffe0ff */
[----:B--2---:R-:W-:-:S05]  /*0c00*/  IMAD.WIDE R6, R15, 0x4, R4 ;  /* 0x000000040f067825 */ /* 0x004fca00078e0204 */
[----:B------:R-:W2:Y:S04]  /*0c10*/  LDG.E R23, desc[UR8][R6.64+-0x8] ;  /* 0xfffff80806177981 */ /* 0x000ea8000c1e1900 */
[----:B------:R-:W2:Y:S04]  /*0c20*/  LDG.E R25, desc[UR8][R6.64+-0x4] ;  /* 0xfffffc0806197981 */ /* 0x000ea8000c1e1900 */
[----:B------:R-:W2:Y:S04]  /*0c30*/  LDG.E R27, desc[UR8][R6.64] ;  /* 0x00000008061b7981 */ /* 0x000ea8000c1e1900 */
[----:B------:R-:W2:Y:S01]  /*0c40*/  LDG.E R29, desc[UR8][R6.64+0x4] ;  /* 0x00000408061d7981 */ /* 0x000ea2000c1e1900 */
[----:B------:R-:W-:-:S02]  /*0c50*/  IADD3 R15, PT, PT, R15, 0x4, RZ ;  /* 0x000000040f0f7810 */ /* 0x000fc40007ffe0ff */
[----:B---3--:R-:W-:-:S13]  /*0c60*/  ISETP.GT.AND P1, PT, R11, R14, PT ;  /* 0x0000000e0b00720c */ /* 0x008fda0003f24270 */
[----:B0-----:R-:W-:Y:S01]  /*0c70*/  @P1 IMAD.MOV.U32 R14, RZ, RZ, R11 ;  /* 0x000000ffff0e1224 */ /* 0x001fe200078e000b */
[----:B------:R1:W-:Y:S04]  /*0c80*/  @P1 STS [R12], R11 ;  /* 0x0000000b0c001388 */ /* 0x0003e80000000800 */
[----:B----4-:R-:W-:-:S13]  /*0c90*/  ISETP.GT.AND P0, PT, R17, R14, PT ;  /* 0x0000000e1100720c */ /* 0x010fda0003f04270 */
[----:B------:R-:W-:Y:S01]  /*0ca0*/  @P0 IMAD.MOV.U32 R14, RZ, RZ, R17 ;  /* 0x000000ffff0e0224 */ /* 0x000fe200078e0011 */
[----:B------:R1:W-:Y:S01]  /*0cb0*/  @P0 STS [R12], R17 ;  /* 0x000000110c000388 */ /* 0x0003e20000000800 */
[----:B------:R-:W-:-:S03]  /*0cc0*/  PLOP3.LUT P0, PT, PT, PT, PT, 0x8, 0x80 ;  /* 0x000000000080781c */ /* 0x000fc60003f0e170 */
[----:B-----5:R-:W-:-:S13]  /*0cd0*/  ISETP.GT.AND P2, PT, R19, R14, PT ;  /* 0x0000000e1300720c */ /* 0x020fda0003f44270 */
[----:B------:R-:W-:Y:S01]  /*0ce0*/  @P2 IMAD.MOV.U32 R14, RZ, RZ, R19 ;  /* 0x000000ffff0e2224 */ /* 0x000fe200078e0013 */
[----:B------:R1:W-:Y:S04]  /*0cf0*/  @P2 STS [R12], R19 ;  /* 0x000000130c002388 */ /* 0x0003e80000000800 */
[----:B------:R-:W-:-:S13]  /*0d00*/  ISETP.GT.AND P3, PT, R21, R14, PT ;  /* 0x0000000e1500720c */ /* 0x000fda0003f64270 */
[----:B------:R-:W-:Y:S01]  /*0d10*/  @P3 IMAD.MOV.U32 R14, RZ, RZ, R21 ;  /* 0x000000ffff0e3224 */ /* 0x000fe200078e0015 */
[----:B------:R1:W-:Y:S04]  /*0d20*/  @P3 STS [R12], R21 ;  /* 0x000000150c003388 */ /* 0x0003e80000000800 */
[----:B--2---:R-:W-:-:S13]  /*0d30*/  ISETP.GT.AND P4, PT, R23, R14, PT ;  /* 0x0000000e1700720c */ /* 0x004fda0003f84270 */
[----:B------:R-:W-:Y:S01]  /*0d40*/  @P4 IMAD.MOV.U32 R14, RZ, RZ, R23 ;  /* 0x000000ffff0e4224 */ /* 0x000fe200078e0017 */
[----:B------:R1:W-:Y:S04]  /*0d50*/  @P4 STS [R12], R23 ;  /* 0x000000170c004388 */ /* 0x0003e80000000800 */
[----:B------:R-:W-:-:S13]  /*0d60*/  ISETP.GT.AND P5, PT, R25, R14, PT ;  /* 0x0000000e1900720c */ /* 0x000fda0003fa4270 */
[----:B------:R-:W-:Y:S01]  /*0d70*/  @P5 IMAD.MOV.U32 R14, RZ, RZ, R25 ;  /* 0x000000ffff0e5224 */ /* 0x000fe200078e0019 */
[----:B------:R1:W-:Y:S04]  /*0d80*/  @P5 STS [R12], R25 ;  /* 0x000000190c005388 */ /* 0x0003e80000000800 */
[----:B------:R-:W-:-:S13]  /*0d90*/  ISETP.GT.AND P6, PT, R27, R14, PT ;  /* 0x0000000e1b00720c */ /* 0x000fda0003fc4270 */
[----:B------:R-:W-:Y:S01]  /*0da0*/  @P6 IMAD.MOV.U32 R14, RZ, RZ, R27 ;  /* 0x000000ffff0e6224 */ /* 0x000fe200078e001b */
[----:B------:R1:W-:Y:S04]  /*0db0*/  @P6 STS [R12], R27 ;  /* 0x0000001b0c006388 */ /* 0x0003e80000000800 */
[----:B------:R-:W-:-:S13]  /*0dc0*/  ISETP.GT.AND P1, PT, R29, R14, PT ;  /* 0x0000000e1d00720c */ /* 0x000fda0003f24270 */
[----:B------:R1:W-:Y:S01]  /*0dd0*/  @P1 STS [R12], R29 ;  /* 0x0000001d0c001388 */ /* 0x0003e20000000800 */
[----:B------:R-:W-:-:S07]  /*0de0*/  @P1 IMAD.MOV.U32 R14, RZ, RZ, R29 ;  /* 0x000000ffff0e1224 */ /* 0x000fce00078e001d */
.L_x_13:
[----:B------:R-:W-:Y:S05]  /*0df0*/  BSYNC.RECONVERGENT B1 ;  /* 0x0000000000017941 */ /* 0x000fea0003800200 */
.L_x_12:
[----:B------:R-:W-:-:S13]  /*0e00*/  ISETP.LT.OR P0, PT, R15, R13, P0 ;  /* 0x0000000d0f00720c */ /* 0x000fda0000701670 */
[----:B------:R-:W-:Y:S05]  /*0e10*/  @!P0 BRA `(.L_x_4) ;  /* 0x0000000000408947 */ /* 0x000fea0003800000 */
[----:B------:R-:W-:-:S05]  /*0e20*/  IMAD.WIDE R4, R15, 0x4, R4 ;  /* 0x000000040f047825 */ /* 0x000fca00078e0204 */
[----:B--2---:R-:W2:Y:S04]  /*0e30*/  LDG.E R7, desc[UR8][R4.64+-0x8] ;  /* 0xfffff80804077981 */ /* 0x004ea8000c1e1900 */
[----:B------:R-:W3:Y:S04]  /*0e40*/  LDG.E R9, desc[UR8][R4.64+-0x4] ;  /* 0xfffffc0804097981 */ /* 0x000ee8000c1e1900 */
[----:B-1----:R-:W4:Y:S04]  /*0e50*/  LDG.E R11, desc[UR8][R4.64] ;  /* 0x00000008040b7981 */ /* 0x002f28000c1e1900 */
[----:B------:R-:W5:Y:S01]  /*0e60*/  LDG.E R13, desc[UR8][R4.64+0x4] ;  /* 0x00000408040d7981 */ /* 0x000f62000c1e1900 */
[----:B--2---:R-:W-:-:S13]  /*0e70*/  ISETP.GT.AND P0, PT, R7, R14, PT ;  /* 0x0000000e0700720c */ /* 0x004fda0003f04270 */
[----:B0-----:R-:W-:Y:S01]  /*0e80*/  @P0 IMAD.MOV.U32 R14, RZ, RZ, R7 ;  /* 0x000000ffff0e0224 */ /* 0x001fe200078e0007 */
[----:B------:R0:W-:Y:S04]  /*0e90*/  @P0 STS [R12], R7 ;  /* 0x000000070c000388 */ /* 0x0001e80000000800 */
[----:B---3--:R-:W-:-:S13]  /*0ea0*/  ISETP.GT.AND P1, PT, R9, R14, PT ;  /* 0x0000000e0900720c */ /* 0x008fda0003f24270 */
[----:B------:R-:W-:Y:S01]  /*0eb0*/  @P1 IMAD.MOV.U32 R14, RZ, RZ, R9 ;  /* 0x000000ffff0e1224 */ /* 0x000fe200078e0009 */
[----:B------:R0:W-:Y:S04]  /*0ec0*/  @P1 STS [R12], R9 ;  /* 0x000000090c001388 */ /* 0x0001e80000000800 */
[----:B----4-:R-:W-:-:S13]  /*0ed0*/  ISETP.GT.AND P2, PT, R11, R14, PT ;  /* 0x0000000e0b00720c */ /* 0x010fda0003f44270 */
[----:B------:R-:W-:Y:S01]  /*0ee0*/  @P2 IMAD.MOV.U32 R14, RZ, RZ, R11 ;  /* 0x000000ffff0e2224 */ /* 0x000fe200078e000b */
[----:B------:R0:W-:Y:S04]  /*0ef0*/  @P2 STS [R12], R11 ;  /* 0x0000000b0c002388 */ /* 0x0001e80000000800 */
[----:B-----5:R-:W-:-:S13]  /*0f00*/  ISETP.GT.AND P3, PT, R13, R14, PT ;  /* 0x0000000e0d00720c */ /* 0x020fda0003f64270 */
[----:B------:R0:W-:Y:S02]  /*0f10*/  @P3 STS [R12], R13 ;  /* 0x0000000d0c003388 */ /* 0x0001e40000000800 */
.L_x_4:
[----:B------:R-:W-:Y:S05]  /*0f20*/  BSYNC.RECONVERGENT B0 ;  /* 0x0000000000007941 */ /* 0x000fea0003800200 */
.L_x_3:
[----:B------:R-:W-:Y:S01]  /*0f30*/  BAR.SYNC.DEFER_BLOCKING 0x0 ;  /* 0x0000000000007b1d */ /* 0x000fe20000010000 */
[----:B------:R-:W-:-:S05]  /*0f40*/  ISETP.NE.AND P0, PT, R3, RZ, PT ;  /* 0x000000ff0300720c */ /* 0x000fca0003f05270 */
[----:B------:R-:W-:Y:S08]  /*0f50*/  BSSY.RECONVERGENT B0, `(.L_x_14) ;  /* 0x0000052000007945 */ /* 0x000ff00003800200 */
[----:B------:R-:W-:Y:S05]  /*0f60*/  @P0 BRA `(.L_x_15) ;  /* 0x0000000400400947 */ /* 0x000fea0003800000 */
[----:B------:R-:W3:Y:S01]  /*0f70*/  S2UR UR5, SR_CgaCtaId ;  /* 0x00000000000579c3 */ /* 0x000ee20000008800 */
[----:B------:R-:W-:Y:S01]  /*0f80*/  UMOV UR4, 0x400 ;  /* 0x0000040000047882 */ /* 0x000fe20000000000 */
[----:B------:R-:W-:Y:S02]  /*0f90*/  UISETP.GE.U32.AND UP0, UPT, UR12, 0x2, UPT ;  /* 0x000000020c00788c */ /* 0x000fe4000bf06070 */
[----:B---3--:R-:W-:-:S09]  /*0fa0*/  ULEA UR7, UR5, UR4, 0x18 ;  /* 0x0000000405077291 */ /* 0x008fd2000f8ec0ff */
[----:B------:R-:W3:Y:S01]  /*0fb0*/  LDS R3, [UR7] ;  /* 0x00000007ff037984 */ /* 0x000ee20008000800 */
[----:B------:R-:W-:Y:S05]  /*0fc0*/  BRA.U !UP0, `(.L_x_16) ;  /* 0x00000005081c7547 */ /* 0x000fea000b800000 */
[----:B------:R-:W-:Y:S02]  /*0fd0*/  UIADD3 UR4, UPT, UPT, UR12, -0x2, URZ ;  /* 0xfffffffe0c047890 */ /* 0x000fe4000fffe0ff */
[----:B------:R-:W-:Y:S02]  /*0fe0*/  UIADD3 UR5, UPT, UPT, UR12, -0x1, URZ ;  /* 0xffffffff0c057890 */ /* 0x000fe4000fffe0ff */
[----:B------:R-:W-:Y:S02]  /*0ff0*/  UISETP.GE.U32.AND UP0, UPT, UR4, 0xf, UPT ;  /* 0x0000000f0400788c */ /* 0x000fe4000bf06070 */
[----:B------:R-:W-:Y:S01]  /*1000*/  ULOP3.LUT UR10, UR5, 0xf, URZ, 0xc0, !UPT ;  /* 0x0000000f050a7892 */ /* 0x000fe2000f8ec0ff */
[----:B------:R-:W-:-:S06]  /*1010*/  UMOV UR4, 0x1 ;  /* 0x0000000100047882 */ /* 0x000fcc0000000000 */
[----:B------:R-:W-:Y:S05]  /*1020*/  BRA.U !UP0, `(.L_x_17) ;  /* 0x00000001085c7547 */ /* 0x000fea000b800000 */
[----:B------:R-:W-:Y:S02]  /*1030*/  ULOP3.LUT UR4, UR5, 0xfffffff0, URZ, 0xc0, !UPT ;  /* 0xfffffff005047892 */ /* 0x000fe4000f8ec0ff */
[----:B------:R-:W-:Y:S02]  /*1040*/  UIADD3 UR11, UPT, UPT, UR7, 0x20, URZ ;  /* 0x00000020070b7890 */ /* 0x000fe4000fffe0ff */
[----:B------:R-:W-:-:S03]  /*1050*/  UIADD3 UR6, UPT, UPT, -UR4, URZ, URZ ;  /* 0x000000ff04067290 */ /* 0x000fc6000fffe1ff */
[----:B------:R-:W-:-:S09]  /*1060*/  UMOV UR4, URZ ;  /* 0x000000ff00047c82 */ /* 0x000fd20008000000 */
.L_x_18:
[----:B0-2---:R-:W3:Y:S01]  /*1070*/  LDS.128 R4, [UR11+-0x20] ;  /* 0xffffe00bff047984 */ /* 0x005ee20008000c00 */
[----:B------:R-:W-:Y:S02]  /*1080*/  UIADD3 UR6, UPT, UPT, UR6, 0x10, URZ ;  /* 0x0000001006067890 */ /* 0x000fe4000fffe0ff */
[----:B------:R-:W-:Y:S01]  /*1090*/  UIADD3 UR4, UPT, UPT, UR4, 0x10, URZ ;  /* 0x0000001004047890 */ /* 0x000fe2000fffe0ff */
[----:B-1----:R-:W0:Y:S01]  /*10a0*/  LDS.128 R8, [UR11+-0x10] ;  /* 0xfffff00bff087984 */ /* 0x002e220008000c00 */
[----:B------:R-:W-:-:S03]  /*10b0*/  UISETP.NE.AND UP0, UPT, UR6, URZ, UPT ;  /* 0x000000ff0600728c */ /* 0x000fc6000bf05270 */
[----:B------:R-:W1:Y:S04]  /*10c0*/  LDS.128 R12, [UR11] ;  /* 0x0000000bff0c7984 */ /* 0x000e680008000c00 */
[----:B------:R-:W2:Y:S04]  /*10d0*/  LDS.128 R16, [UR11+0x10] ;  /* 0x0000100bff107984 */ /* 0x000ea80008000c00 */
[----:B------:R-:W4:Y:S01]  /*10e0*/  LDS R20, [UR11+0x20] ;  /* 0x0000200bff147984 */ /* 0x000f220008000800 */
[----:B------:R-:W-:Y:S01]  /*10f0*/  UIADD3 UR11, UPT, UPT, UR11, 0x40, URZ ;  /* 0x000000400b0b7890 */ /* 0x000fe2000fffe0ff */
[----:B---3--:R-:W-:-:S04]  /*1100*/  VIMNMX3 R5, R5, R3, R6, !PT ;  /* 0x000000030505720f */ /* 0x008fc80007800106 */
[----:B0-----:R-:W-:-:S04]  /*1110*/  VIMNMX3 R5, R7, R5, R8, !PT ;  /* 0x000000050705720f */ /* 0x001fc80007800108 */
[----:B------:R-:W-:-:S04]  /*1120*/  VIMNMX3 R5, R9, R5, R10, !PT ;  /* 0x000000050905720f */ /* 0x000fc8000780010a */
[----:B-1----:R-:W-:-:S04]  /*1130*/  VIMNMX3 R5, R11, R5, R12, !PT ;  /* 0x000000050b05720f */ /* 0x002fc8000780010c */
[----:B------:R-:W-:-:S04]  /*1140*/  VIMNMX3 R5, R13, R5, R14, !PT ;  /* 0x000000050d05720f */ /* 0x000fc8000780010e */
[----:B--2---:R-:W-:-:S04]  /*1150*/  VIMNMX3 R5, R15, R5, R16, !PT ;  /* 0x000000050f05720f */ /* 0x004fc80007800110 */
[----:B------:R-:W-:-:S04]  /*1160*/  VIMNMX3 R18, R17, R5, R18, !PT ;  /* 0x000000051112720f */ /* 0x000fc80007800112 */
[----:B----4-:R-:W-:Y:S01]  /*1170*/  VIMNMX3 R3, R19, R18, R20, !PT ;  /* 0x000000121303720f */ /* 0x010fe20007800114 */
[----:B------:R-:W-:Y:S06]  /*1180*/  BRA.U UP0, `(.L_x_18) ;  /* 0xfffffffd00b87547 */ /* 0x000fec000b83ffff */
[----:B------:R-:W-:-:S12]  /*1190*/  UIADD3 UR4, UPT, UPT, UR4, 0x1, URZ ;  /* 0x0000000104047890 */ /* 0x000fd8000fffe0ff */
.L_x_17:
[----:B------:R-:W-:-:S09]  /*11a0*/  UISETP.NE.AND UP0, UPT, UR10, URZ, UPT ;  /* 0x000000ff0a00728c */ /* 0x000fd2000bf05270 */
[----:B------:R-:W-:Y:S05]  /*11b0*/  BRA.U !UP0, `(.L_x_16) ;  /* 0x0000000108a07547 */ /* 0x000fea000b800000 */
[----:B------:R-:W-:Y:S02]  /*11c0*/  UISETP.GE.U32.AND UP0, UPT, UR10, 0x8, UPT ;  /* 0x000000080a00788c */ /* 0x000fe4000bf06070 */
[----:B------:R-:W-:-:S04]  /*11d0*/  ULOP3.LUT UR6, UR5, 0x7, URZ, 0xc0, !UPT ;  /* 0x0000000705067892 */ /* 0x000fc8000f8ec0ff */
[----:B------:R-:W-:-:S03]  /*11e0*/  UISETP.NE.AND UP1, UPT, UR6, URZ, UPT ;  /* 0x000000ff0600728c */ /* 0x000fc6000bf25270 */
[----:B------:R-:W-:Y:S08]  /*11f0*/  BRA.U !UP0, `(.L_x_19) ;  /* 0x0000000108387547 */ /* 0x000ff0000b800000 */
[----:B------:R-:W-:Y:S02]  /*1200*/  ULEA UR10, UR4, UR7, 0x2 ;  /* 0x00000007040a7291 */ /* 0x000fe4000f8e10ff */
[----:B------:R-:W-:-:S07]  /*1210*/  UIADD3 UR4, UPT, UPT, UR4, 0x8, URZ ;  /* 0x0000000804047890 */ /* 0x000fce000fffe0ff */
[----:B------:R-:W-:Y:S04]  /*1220*/  LDS R4, [UR10] ;  /* 0x0000000aff047984 */ /* 0x000fe80008000800 */
[----:B------:R-:W3:Y:S04]  /*1230*/  LDS R5, [UR10+0x4] ;  /* 0x0000040aff057984 */ /* 0x000ee80008000800 */
[----:B0-2---:R-:W-:Y:S04]  /*1240*/  LDS R7, [UR10+0x8] ;  /* 0x0000080aff077984 */ /* 0x005fe80008000800 */
[----:B------:R-:W0:Y:S04]  /*1250*/  LDS R6, [UR10+0xc] ;  /* 0x00000c0aff067984 */ /* 0x000e280008000800 */
[----:B------:R-:W-:Y:S04]  /*1260*/  LDS R9, [UR10+0x10] ;  /* 0x0000100aff097984 */ /* 0x000fe80008000800 */
[----:B------:R-:W2:Y:S04]  /*1270*/  LDS R8, [UR10+0x14] ;  /* 0x0000140aff087984 */ /* 0x000ea80008000800 */
[----:B-1----:R-:W-:Y:S04]  /*1280*/  LDS R11, [UR10+0x18] ;  /* 0x0000180aff0b7984 */ /* 0x002fe80008000800 */
[----:B------:R-:W1:Y:S01]  /*1290*/  LDS R10, [UR10+0x1c] ;  /* 0x00001c0aff0a7984 */ /* 0x000e620008000800 */
[----:B---3--:R-:W-:-:S04]  /*12a0*/  VIMNMX3 R4, R4, R3, R5, !PT ;  /* 0x000000030404720f */ /* 0x008fc80007800105 */
[----:B0-----:R-:W-:-:S04]  /*12b0*/  VIMNMX3 R4, R7, R4, R6, !PT ;  /* 0x000000040704720f */ /* 0x001fc80007800106 */
[----:B--2---:R-:W-:-:S04]  /*12c0*/  VIMNMX3 R4, R9, R4, R8, !PT ;  /* 0x000000040904720f */ /* 0x004fc80007800108 */
[----:B-1----:R-:W-:-:S07]  /*12d0*/  VIMNMX3 R3, R11, R4, R10, !PT ;  /* 0x000000040b03720f */ /* 0x002fce000780010a */
.L_x_19:
        /* <DEDUP_REMOVED lines=9> */
[----:B------:R-:W-:Y:S04]  /*1370*/  LDS R6, [UR6+0x8] ;  /* 0x00000806ff067984 */ /* 0x000fe80008000800 */
[----:B0-2---:R-:W0:Y:S01]  /*1380*/  LDS R7, [UR6+0xc] ;  /* 0x00000c06ff077984 */ /* 0x005e220008000800 */
[----:B---3--:R-:W-:-:S04]  /*1390*/  VIMNMX3 R3, R4, R3, R5, !PT ;  /* 0x000000030403720f */ /* 0x008fc80007800105 */
[----:B0-----:R-:W-:-:S07]  /*13a0*/  VIMNMX3 R3, R6, R3, R7, !PT ;  /* 0x000000030603720f */ /* 0x001fce0007800107 */
.L_x_20:
[----:B------:R-:W-:Y:S05]  /*13b0*/  BRA.U !UP1, `(.L_x_16) ;  /* 0x0000000109207547 */ /* 0x000fea000b800000 */
[----:B------:R-:W-:Y:S02]  /*13c0*/  ULEA UR4, UR4, UR7, 0x2 ;  /* 0x0000000704047291 */ /* 0x000fe4000f8e10ff */
[----:B------:R-:W-:-:S12]  /*13d0*/  UIADD3 UR5, UPT, UPT, -UR5, URZ, URZ ;  /* 0x000000ff05057290 */ /* 0x000fd8000fffe1ff */
.L_x_21:
[----:B------:R-:W3:Y:S01]  /*13e0*/  LDS R4, [UR4] ;  /* 0x00000004ff047984 */ /* 0x000ee20008000800 */
[----:B------:R-:W-:Y:S02]  /*13f0*/  UIADD3 UR5, UPT, UPT, UR5, 0x1, URZ ;  /* 0x0000000105057890 */ /* 0x000fe4000fffe0ff */
[----:B------:R-:W-:Y:S02]  /*1400*/  UIADD3 UR4, UPT, UPT, UR4, 0x4, URZ ;  /* 0x0000000404047890 */ /* 0x000fe4000fffe0ff */
[----:B------:R-:W-:Y:S01]  /*1410*/  UISETP.NE.AND UP0, UPT, UR5, URZ, UPT ;  /* 0x000000ff0500728c */ /* 0x000fe2000bf05270 */
[----:B---3--:R-:W-:-:S08]  /*1420*/  VIMNMX R3, PT, PT, R4, R3, !PT ;  /* 0x0000000304037248 */ /* 0x008fd00007fe0100 */
[----:B------:R-:W-:Y:S05]  /*1430*/  BRA.U UP0, `(.L_x_21) ;  /* 0xfffffffd00e87547 */ /* 0x000fea000b83ffff */
.L_x_16:
[----:B------:R-:W4:Y:S02]  /*1440*/  LDC.64 R4, c[0x0][0x390] ;  /* 0x0000e400ff047b82 */ /* 0x000f240000000a00 */
[----:B----4-:R-:W-:-:S05]  /*1450*/  IMAD.WIDE.U32 R4, R2, 0x4, R4 ;  /* 0x0000000402047825 */ /* 0x010fca00078e0004 */
[----:B---3--:R3:W-:Y:S02]  /*1460*/  STG.E desc[UR8][R4.64], R3 ;  /* 0x0000000304007986 */ /* 0x0087e4000c101908 */
.L_x_15:
[----:B------:R-:W-:Y:S05]  /*1470*/  BSYNC.RECONVERGENT B0 ;  /* 0x0000000000007941 */ /* 0x000fea0003800200 */
.L_x_14:
[----:B------:R-:W-:Y:S01]  /*1480*/  BAR.SYNC.DEFER_BLOCKING 0x0 ;  /* 0x0000000000007b1d */ /* 0x000fe20000010000 */
[----:B------:R-:W-:-:S13]  /*1490*/  ISETP.NE.AND P0, PT, R0, RZ, PT ;  /* 0x000000ff0000720c */ /* 0x000fda0003f05270 */
[----:B------:R-:W-:Y:S05]  /*14a0*/  @P0 EXIT ;  /* 0x000000000000094d */ /* 0x000fea0003800000 */
[----:B---3--:R-:W3:Y:S02]  /*14b0*/  LDC.64 R2, c[0x0][0x390] ;  /* 0x0000e400ff027b82 */ /* 0x008ee40000000a00 */
[----:B---3--:R3:W5:Y:S01]  /*14c0*/  LDG.E R0, desc[UR8][R2.64] ;  /* 0x0000000802007981 */ /* 0x008762000c1e1900 */
[----:B------:R-:W-:-:S09]  /*14d0*/  UISETP.GE.U32.AND UP0, UPT, UR13, 0x2, UPT ;  /* 0x000000020d00788c */ /* 0x000fd2000bf06070 */
[----:B---3--:R-:W-:Y:S05]  /*14e0*/  BRA.U !UP0, `(.L_x_22) ;  /* 0x0000000508787547 */ /* 0x008fea000b800000 */
[----:B------:R-:W-:Y:S01]  /*14f0*/  UIADD3 UR5, UPT, UPT, UR13, -0x2, URZ ;  /* 0xfffffffe0d057890 */ /* 0x000fe2000fffe0ff */
[----:B------:R-:W-:Y:S01]  /*1500*/  IMAD.MOV.U32 R5, RZ, RZ, 0x1 ;  /* 0x00000001ff057424 */ /* 0x000fe200078e00ff */
[----:B------:R-:W-:Y:S02]  /*1510*/  UIADD3 UR4, UPT, UPT, UR13, -0x1, URZ ;  /* 0xffffffff0d047890 */ /* 0x000fe4000fffe0ff */
[----:B------:R-:W-:Y:S02]  /*1520*/  UISETP.GE.U32.AND UP0, UPT, UR5, 0xf, UPT ;  /* 0x0000000f0500788c */ /* 0x000fe4000bf06070 */
[----:B------:R-:W-:-:S07]  /*1530*/  ULOP3.LUT UR10, UR4, 0xf, URZ, 0xc0, !UPT ;  /* 0x0000000f040a7892 */ /* 0x000fce000f8ec0ff */
[----:B------:R-:W-:Y:S05]  /*1540*/  BRA.U !UP0, `(.L_x_23) ;  /* 0x0000000108a07547 */ /* 0x000fea000b800000 */
[----:B------:R-:W3:Y:S01]  /*1550*/  LDCU.64 UR6, c[0x0][0x390] ;  /* 0x00007200ff0677ac */ /* 0x000ee20008000a00 */
[----:B------:R-:W-:Y:S01]  /*1560*/  IMAD.MOV.U32 R5, RZ, RZ, RZ ;  /* 0x000000ffff057224 */ /* 0x000fe200078e00ff */
[----:B------:R-:W-:-:S04]  /*1570*/  ULOP3.LUT UR5, UR4, 0xfffffff0, URZ, 0xc0, !UPT ;  /* 0xfffffff004057892 */ /* 0x000fc8000f8ec0ff */
[----:B------:R-:W-:Y:S02]  /*1580*/  UIADD3 UR5, UPT, UPT, -UR5, URZ, URZ ;  /* 0x000000ff05057290 */ /* 0x000fe4000fffe1ff */
[----:B---3--:R-:W-:-:S04]  /*1590*/  UIADD3 UR6, UP0, UPT, UR6, 0x20, URZ ;  /* 0x0000002006067890 */ /* 0x008fc8000ff1e0ff */
[----:B------:R-:W-:Y:S02]  /*15a0*/  UIADD3.X UR7, UPT, UPT, URZ, UR7, URZ, UP0, !UPT ;  /* 0x00000007ff077290 */ /* 0x000fe400087fe4ff */
[----:B------:R-:W-:-:S04]  /*15b0*/  IMAD.U32 R6, RZ, RZ, UR6 ;  /* 0x00000006ff067e24 */ /* 0x000fc8000f8e00ff */
[----:B------:R-:W-:-:S07]  /*15c0*/  IMAD.U32 R3, RZ, RZ, UR7 ;  /* 0x00000007ff037e24 */ /* 0x000fce000f8e00ff */
.L_x_24:
[----:B------:R-:W-:-:S05]  /*15d0*/  IMAD.MOV.U32 R2, RZ, RZ, R6 ;  /* 0x000000ffff027224 */ /* 0x000fca00078e0006 */
[----:B0-2---:R-:W2:Y:S04]  /*15e0*/  LDG.E R7, desc[UR8][R2.64+-0x1c] ;  /* 0xffffe40802077981 */ /* 0x005ea8000c1e1900 */
[----:B------:R-:W2:Y:S04]  /*15f0*/  LDG.E R4, desc[UR8][R2.64+-0x18] ;  /* 0xffffe80802047981 */ /* 0x000ea8000c1e1900 */
[----:B------:R-:W3:Y:S04]  /*1600*/  LDG.E R9, desc[UR8][R2.64+-0x14] ;  /* 0xffffec0802097981 */ /* 0x000ee8000c1e1900 */
[----:B------:R-:W3:Y:S04]  /*1610*/  LDG.E R6, desc[UR8][R2.64+-0x10] ;  /* 0xfffff00802067981 */ /* 0x000ee8000c1e1900 */
[----:B-1----:R-:W4:Y:S04]  /*1620*/  LDG.E R11, desc[UR8][R2.64+-0xc] ;  /* 0xfffff408020b7981 */ /* 0x002f28000c1e1900 */
[----:B------:R-:W4:Y:S04]  /*1630*/  LDG.E R8, desc[UR8][R2.64+-0x8] ;  /* 0xfffff80802087981 */ /* 0x000f28000c1e1900 */
        /* <DEDUP_REMOVED lines=9> */
[----:B------:R0:W4:Y:S01]  /*16d0*/  LDG.E R18, desc[UR8][R2.64+0x20] ;  /* 0x0000200802127981 */ /* 0x000122000c1e1900 */
[----:B------:R-:W-:Y:S01]  /*16e0*/  UIADD3 UR5, UPT, UPT, UR5, 0x10, URZ ;  /* 0x0000001005057890 */ /* 0x000fe2000fffe0ff */
[----:B------:R-:W-:-:S03]  /*16f0*/  VIADD R5, R5, 0x10 ;  /* 0x0000001005057836 */ /* 0x000fc60000000000 */
[----:B------:R-:W-:Y:S01]  /*1700*/  UISETP.NE.AND UP0, UPT, UR5, URZ, UPT ;  /* 0x000000ff0500728c */ /* 0x000fe2000bf05270 */
[----:B--2--5:R-:W-:-:S04]  /*1710*/  VIMNMX3 R4, R7, R0, R4, !PT ;  /* 0x000000000704720f */ /* 0x024fc80007800104 */
[----:B---3--:R-:W-:Y:S02]  /*1720*/  VIMNMX3 R4, R9, R4, R6, !PT ;  /* 0x000000040904720f */ /* 0x008fe40007800106 */
[----:B------:R-:W-:-:S04]  /*1730*/  IADD3 R6, P0, PT, R2, 0x40, RZ ;  /* 0x0000004002067810 */ /* 0x000fc80007f1e0ff */
[----:B0-----:R-:W-:Y:S02]  /*1740*/  IADD3.X R3, PT, PT, RZ, R3, RZ, P0, !PT ;  /* 0x00000003ff037210 */ /* 0x001fe400007fe4ff */
[----:B----4-:R-:W-:-:S04]  /*1750*/  VIMNMX3 R4, R11, R4, R8, !PT ;  /* 0x000000040b04720f */ /* 0x010fc80007800108 */
[----:B------:R-:W-:-:S04]  /*1760*/  VIMNMX3 R4, R13, R4, R10, !PT ;  /* 0x000000040d04720f */ /* 0x000fc8000780010a */
[----:B------:R-:W-:-:S04]  /*1770*/  VIMNMX3 R4, R15, R4, R12, !PT ;  /* 0x000000040f04720f */ /* 0x000fc8000780010c */
[----:B------:R-:W-:-:S04]  /*1780*/  VIMNMX3 R4, R17, R4, R14, !PT ;  /* 0x000000041104720f */ /* 0x000fc8000780010e */
[----:B------:R-:W-:-:S04]  /*1790*/  VIMNMX3 R4, R19, R4, R16, !PT ;  /* 0x000000041304720f */ /* 0x000fc80007800110 */
[----:B------:R-:W-:Y:S01]  /*17a0*/  VIMNMX3 R0, R21, R4, R18, !PT ;  /* 0x000000041500720f */ /* 0x000fe20007800112 */
[----:B------:R-:W-:Y:S06]  /*17b0*/  BRA.U UP0, `(.L_x_24) ;  /* 0xfffffffd00847547 */ /* 0x000fec000b83ffff */
[----:B------:R-:W-:-:S07]  /*17c0*/  VIADD R5, R5, 0x1 ;  /* 0x0000000105057836 */ /* 0x000fce0000000000 */
.L_x_23:
[----:B------:R-:W-:-:S09]  /*17d0*/  UISETP.NE.AND UP0, UPT, UR10, URZ, UPT ;  /* 0x000000ff0a00728c */ /* 0x000fd2000bf05270 */
[----:B------:R-:W-:Y:S05]  /*17e0*/  BRA.U !UP0, `(.L_x_22) ;  /* 0x0000000108b87547 */ /* 0x000fea000b800000 */
[----:B------:R-:W-:Y:S02]  /*17f0*/  UISETP.GE.U32.AND UP0, UPT, UR10, 0x8, UPT ;  /* 0x000000080a00788c */ /* 0x000fe4000bf06070 */
[----:B------:R-:W-:-:S04]  /*1800*/  ULOP3.LUT UR5, UR4, 0x7, URZ, 0xc0, !UPT ;  /* 0x0000000704057892 */ /* 0x000fc8000f8ec0ff */
[----:B------:R-:W-:-:S03]  /*1810*/  UISETP.NE.AND UP1, UPT, UR5, URZ, UPT ;  /* 0x000000ff0500728c */ /* 0x000fc6000bf25270 */
[----:B------:R-:W-:Y:S08]  /*1820*/  BRA.U !UP0, `(.L_x_25) ;  /* 0x00000001083c7547 */ /* 0x000ff0000b800000 */
[----:B------:R-:W3:Y:S02]  /*1830*/  LDC.64 R2, c[0x0][0x390] ;  /* 0x0000e400ff027b82 */ /* 0x000ee40000000a00 */
[----:B---3--:R-:W-:-:S05]  /*1840*/  IMAD.WIDE.U32 R2, R5, 0x4, R2 ;  /* 0x0000000405027825 */ /* 0x008fca00078e0002 */
[----:B0-2---:R-:W2:Y:S04]  /*1850*/  LDG.E R7, desc[UR8][R2.64] ;  /* 0x0000000802077981 */ /* 0x005ea8000c1e1900 */
[----:B------:R-:W2:Y:S04]  /*1860*/  LDG.E R4, desc[UR8][R2.64+0x4] ;  /* 0x0000040802047981 */ /* 0x000ea8000c1e1900 */
[----:B------:R-:W3:Y:S04]  /*1870*/  LDG.E R9, desc[UR8][R2.64+0x8] ;  /* 0x0000080802097981 */ /* 0x000ee8000c1e1900 */
[----:B------:R-:W3:Y:S04]  /*1880*/  LDG.E R6, desc[UR8][R2.64+0xc] ;  /* 0x00000c0802067981 */ /* 0x000ee8000c1e1900 */
[----:B-1----:R-:W4:Y:S04]  /*1890*/  LDG.E R11, desc[UR8][R2.64+0x10] ;  /* 0x00001008020b7981 */ /* 0x002f28000c1e1900 */
[----:B------:R-:W4:Y:S04]  /*18a0*/  LDG.E R8, desc[UR8][R2.64+0x14] ;  /* 0x0000140802087981 */ /* 0x000f28000c1e1900 */
[----:B------:R-:W4:Y:S04]  /*18b0*/  LDG.E R13, desc[UR8][R2.64+0x18] ;  /* 0x00001808020d7981 */ /* 0x000f28000c1e1900 */
[----:B------:R-:W4:Y:S01]  /*18c0*/  LDG.E R10, desc[UR8][R2.64+0x1c] ;  /* 0x00001c08020a7981 */ /* 0x000f22000c1e1900 */
[----:B------:R-:W-:Y:S01]  /*18d0*/  VIADD R5, R5, 0x8 ;  /* 0x0000000805057836 */ /* 0x000fe20000000000 */
[----:B--2--5:R-:W-:-:S04]  /*18e0*/  VIMNMX3 R4, R7, R0, R4, !PT ;  /* 0x000000000704720f */ /* 0x024fc80007800104 */
[----:B---3--:R-:W-:-:S04]  /*18f0*/  VIMNMX3 R4, R9, R4, R6, !PT ;  /* 0x000000040904720f */ /* 0x008fc80007800106 */
[----:B----4-:R-:W-:-:S04]  /*1900*/  VIMNMX3 R4, R11, R4, R8, !PT ;  /* 0x000000040b04720f */ /* 0x010fc80007800108 */
[----:B------:R-:W-:-:S07]  /*1910*/  VIMNMX3 R0, R13, R4, R10, !PT ;  /* 0x000000040d00720f */ /* 0x000fce000780010a */
.L_x_25:
        /* <DEDUP_REMOVED lines=10> */
[----:B------:R-:W3:Y:S01]  /*19c0*/  LDG.E R6, desc[UR8][R2.64+0xc] ;  /* 0x00000c0802067981 */ /* 0x000ee2000c1e1900 */
[----:B------:R-:W-:Y:S01]  /*19d0*/  VIADD R5, R5, 0x4 ;  /* 0x0000000405057836 */ /* 0x000fe20000000000 */
[----:B--2--5:R-:W-:-:S04]  /*19e0*/  VIMNMX3 R0, R7, R0, R4, !PT ;  /* 0x000000000700720f */ /* 0x024fc80007800104 */
[----:B---3--:R-:W-:-:S07]  /*19f0*/  VIMNMX3 R0, R9, R0, R6, !PT ;  /* 0x000000000900720f */ /* 0x008fce0007800106 */
.L_x_26:
[----:B------:R-:W-:Y:S05]  /*1a00*/  BRA.U !UP1, `(.L_x_22) ;  /* 0x0000000109307547 */ /* 0x000fea000b800000 */
[----:B------:R-:W3:Y:S01]  /*1a10*/  LDC.64 R2, c[0x0][0x390] ;  /* 0x0000e400ff027b82 */ /* 0x000ee20000000a00 */
[----:B------:R-:W-:Y:S01]  /*1a20*/  UIADD3 UR4, UPT, UPT, -UR4, URZ, URZ ;  /* 0x000000ff04047290 */ /* 0x000fe2000fffe1ff */
[----:B---3--:R-:W-:-:S04]  /*1a30*/  IMAD.WIDE.U32 R2, R5, 0x4, R2 ;  /* 0x0000000405027825 */ /* 0x008fc800078e0002 */
[----:B------:R-:W-:-:S07]  /*1a40*/  IMAD.MOV.U32 R5, RZ, RZ, R3 ;  /* 0x000000ffff057224 */ /* 0x000fce00078e0003 */
.L_x_27:
[----:B------:R-:W-:-:S06]  /*1a50*/  IMAD.MOV.U32 R3, RZ, RZ, R5 ;  /* 0x000000ffff037224 */ /* 0x000fcc00078e0005 */
[----:B------:R3:W4:Y:S01]  /*1a60*/  LDG.E R3, desc[UR8][R2.64] ;  /* 0x0000000802037981 */ /* 0x000722000c1e1900 */
[----:B------:R-:W-:-:S04]  /*1a70*/  UIADD3 UR4, UPT, UPT, UR4, 0x1, URZ ;  /* 0x0000000104047890 */ /* 0x000fc8000fffe0ff */
[----:B------:R-:W-:Y:S01]  /*1a80*/  UISETP.NE.AND UP0, UPT, UR4, URZ, UPT ;  /* 0x000000ff0400728c */ /* 0x000fe2000bf05270 */
[----:B---3--:R-:W-:-:S05]  /*1a90*/  IADD3 R2, P0, PT, R2, 0x4, RZ ;  /* 0x0000000402027810 */ /* 0x008fca0007f1e0ff */
[----:B------:R-:W-:Y:S01]  /*1aa0*/  IMAD.X R5, RZ, RZ, R5, P0 ;  /* 0x000000ffff057224 */ /* 0x000fe200000e0605 */
[----:B----45:R-:W-:Y:S02]  /*1ab0*/  VIMNMX R0, PT, PT, R3, R0, !PT ;  /* 0x0000000003007248 */ /* 0x030fe40007fe0100 */
[----:B------:R-:W-:Y:S05]  /*1ac0*/  BRA.U UP0, `(.L_x_27) ;  /* 0xfffffffd00e07547 */ /* 0x000fea000b83ffff */
.L_x_22:
[----:B------:R-:W3:Y:S02]  /*1ad0*/  LDC.64 R2, c[0x0][0x398] ;  /* 0x0000e600ff027b82 */ /* 0x000ee40000000a00 */
[----:B---3-5:R-:W-:Y:S01]  /*1ae0*/  STG.E desc[UR8][R2.64], R0 ;  /* 0x0000000002007986 */ /* 0x028fe2000c101908 */
[----:B------:R-:W-:Y:S05]  /*1af0*/  EXIT ;  /* 0x000000000000794d */ /* 0x000fea0003800000 */
.L_x_28:
[----:B------:R-:W-:-:S00]  /*1b00*/  BRA `(.L_x_28) ;  /* 0xfffffffc00fc7947 */ /* 0x000fc0000383ffff */
[----:B------:R-:W-:-:S00]  /*1b10*/  NOP ;  /* 0x0000000000007918 */ /* 0x000fc00000000000 */
        /* <DEDUP_REMOVED lines=14> */
.L_x_29:


//--------------------- .nv.shared._Z9mapreducePiiS_S_ --------------------------
	.section	.nv.shared._Z9mapreducePiiS_S_,"aw",@nobits
	.sectionflags	@""
	.align	16
	.zero		1024


//--------------------- .nv.shared.reserved.0     --------------------------
	.section	.nv.shared.reserved.0,"aw",@nobits
	.weak		__nv_reservedSMEM_offset_0_alias
	.size		__nv_reservedSMEM_offset_0_alias, 0, 64
	.other		__nv_reservedSMEM_offset_0_alias,@"STO_CUDA_RESERVED_SHARED STV_DEFAULT"
__nv_reservedSMEM_offset_0_alias:
	.zero		0
	.zero		64


//--------------------- .nv.global                --------------------------
	.section	.nv.global,"aw",@nobits
	.align	8
.nv.global:
	.type		map_function,@object
	.size		map_function,(reduce_function - map_function)
map_function:
	.zero		8
	.type		reduce_function,@object
	.size		reduce_function,(.L_1 - reduce_function)
reduce_function:
	.zero		8
.L_1:


//--------------------- .nv.constant0._Z9mapreducePiiS_S_ --------------------------
	.section	.nv.constant0._Z9mapreducePiiS_S_,"a",@progbits
	.sectionflags	@""
	.align	4
.nv.constant0._Z9mapreducePiiS_S_:
	.zero		928


//--------------------- SYMBOLS --------------------------

	.type		.nv.reservedSmem.offset0,@object
	.size		.nv.reservedSmem.offset0,0x4
	.type		.nv.reservedSmem.cap,@object
	.size		.nv.reservedSmem.cap,0x4
